// auto-generated by cutlass_sweep.gemm — config: {"arch": "sm_90", "cluster_m": 1, "cluster_n": 1, "dtype": "e5m2", "stages": 0, "tile_k": 32, "tile_m": 64, "tile_n": 256}
#include "cutlass/cutlass.h"
#include "cutlass/gemm/collective/collective_builder.hpp"
#include "cutlass/gemm/device/gemm_universal_adapter.h"
#include "cutlass/gemm/kernel/gemm_universal.hpp"
#include "cutlass/epilogue/collective/collective_builder.hpp"

using ElemA = cutlass::float_e5m2_t;
using ElemB = cutlass::float_e5m2_t;
using ElemCD = cutlass::float_e5m2_t;
using Acc  = float;
using TileShape    = cute::Shape<cute::_64, cute::_256, cute::_32>;
using ClusterShape = cute::Shape<cute::_1, cute::_1, cute::_1>;

using CollectiveEpilogue = typename cutlass::epilogue::collective::CollectiveBuilder<
    cutlass::arch::Sm90, cutlass::arch::OpClassTensorOp,
    TileShape, ClusterShape,
    cutlass::epilogue::collective::EpilogueTileAuto,
    Acc, Acc,
    ElemCD, cutlass::layout::RowMajor, 128 / cutlass::sizeof_bits<ElemCD>::value,
    ElemCD, cutlass::layout::RowMajor, 128 / cutlass::sizeof_bits<ElemCD>::value,
    cutlass::epilogue::collective::EpilogueScheduleAuto
  >::CollectiveOp;

using CollectiveMainloop = typename cutlass::gemm::collective::CollectiveBuilder<
    cutlass::arch::Sm90, cutlass::arch::OpClassTensorOp,
    ElemA, cutlass::layout::RowMajor, 128 / cutlass::sizeof_bits<ElemA>::value,
    ElemB, cutlass::layout::ColumnMajor, 128 / cutlass::sizeof_bits<ElemB>::value,
    Acc,
    TileShape, ClusterShape,
    cutlass::gemm::collective::StageCountAutoCarveout<static_cast<int>(sizeof(typename CollectiveEpilogue::SharedStorage))>,
    cutlass::gemm::collective::KernelScheduleAuto
  >::CollectiveOp;

using GemmKernel = cutlass::gemm::kernel::GemmUniversal<
    cute::Shape<int,int,int,int>,
    CollectiveMainloop,
    CollectiveEpilogue
>;
using Gemm = cutlass::gemm::device::GemmUniversalAdapter<GemmKernel>;

// Force the device kernel symbol into the cubin without needing a host main.
auto* _anchor = &cutlass::device_kernel<GemmKernel>;


// ===== COMPILED SASS (sm_90a) =====

	.target	sm_90a

	.elftype	@"ET_EXEC"


//--------------------- .note.nv.tkinfo           --------------------------
	.section	.note.nv.tkinfo,"",@"SHT_NOTE"
	.sectionflags	@"SHF_NOTE_NV_TKINFO"
	.tkinfo
        /*0018*/ 	.word	0x00000002
        /*0030*/ 	.string	""
        /*0030*/ 	.string	"ptxas"
        /*0030*/ 	.string	"Cuda compilation tools, release 13.0, V13.0.88"
        /*0030*/ 	.string	"Build cuda_13.0.r13.0/compiler.36424714_0"
        /*0030*/ 	.string	"-arch sm_90a -m 64 "



//--------------------- .note.nv.cuinfo           --------------------------
	.section	.note.nv.cuinfo,"",@"SHT_NOTE"
	.sectionflags	@"SHF_NOTE_NV_CUINFO"
        /*0018*/ 	.short	0x0002
        /*001a*/ 	.short	0x005a
        /*001c*/ 	.short	0x0082
	.zero		2


//--------------------- .nv.info                  --------------------------
	.section	.nv.info,"",@"SHT_CUDA_INFO"
	.align	4


	//----- nvinfo : EIATTR_REGCOUNT
	.align		4
        /*0000*/ 	.byte	0x04, 0x2f
        /*0002*/ 	.short	(.L_12 - .L_11)
	.align		4
.L_11:
        /*0004*/ 	.word	index@(_ZN7cutlass13device_kernelINS_4gemm6kernel13GemmUniversalIN4cute5tupleIJiiiiEEENS1_10collective13CollectiveMmaINS1_37MainloopSm90TmaGmmaWarpSpecializedFP8ILi22ENS5_IJNS4_1CILi1EEESB_SB_EEENS1_32KernelTmaWarpSpecializedPingpongEEENS5_IJNSA_ILi64EEENSA_ILi256EEENSA_ILi32EEEEEENS_12float_e5m2_tENS5_IJlSB_lEEESJ_SK_NS4_8TiledMMAINS4_8MMA_AtomIJNS4_4SM904GMMA31MMA_64x256x32_F32E5M2E5M2_SS_TNILNSO_7ScaleInE1ELSQ_1EEEEEENS4_6LayoutISC_NS5_IJNSA_ILi0EEESU_SU_EEEEENS5_IJNS4_10UnderscoreESX_SX_EEEEENS4_13SM90_TMA_LOADENS4_14ComposedLayoutINS4_7SwizzleILi1ELi4ELi3EEENS4_18smem_ptr_flag_bitsILi8EEENST_INS5_IJNSA_ILi8EEESH_EEENS5_IJSH_SB_EEEEEEEvNS4_8identityES10_S1A_vS1B_EENS_8epilogue10collective6detail29Sm90TmaWarpSpecializedAdapterINS1E_15DefaultEpilogueISJ_SK_SK_NS1D_6thread17LinearCombinationISJ_Li1EffLNS1I_9ScaleType4KindE0ELNS_15FloatRoundStyleE2ESJ_EENS1_15EpilogueDefaultEEEEEvvEEEEvNT_6ParamsE)
        /*0008*/ 	.word	0x000000a8


	//----- nvinfo : EIATTR_FRAME_SIZE
	.align		4
.L_12:
        /*000c*/ 	.byte	0x04, 0x11
        /*000e*/ 	.short	(.L_14 - .L_13)
	.align		4
.L_13:
        /*0010*/ 	.word	index@(_ZN7cutlass13device_kernelINS_4gemm6kernel13GemmUniversalIN4cute5tupleIJiiiiEEENS1_10collective13CollectiveMmaINS1_37MainloopSm90TmaGmmaWarpSpecializedFP8ILi22ENS5_IJNS4_1CILi1EEESB_SB_EEENS1_32KernelTmaWarpSpecializedPingpongEEENS5_IJNSA_ILi64EEENSA_ILi256EEENSA_ILi32EEEEEENS_12float_e5m2_tENS5_IJlSB_lEEESJ_SK_NS4_8TiledMMAINS4_8MMA_AtomIJNS4_4SM904GMMA31MMA_64x256x32_F32E5M2E5M2_SS_TNILNSO_7ScaleInE1ELSQ_1EEEEEENS4_6LayoutISC_NS5_IJNSA_ILi0EEESU_SU_EEEEENS5_IJNS4_10UnderscoreESX_SX_EEEEENS4_13SM90_TMA_LOADENS4_14ComposedLayoutINS4_7SwizzleILi1ELi4ELi3EEENS4_18smem_ptr_flag_bitsILi8EEENST_INS5_IJNSA_ILi8EEESH_EEENS5_IJSH_SB_EEEEEEEvNS4_8identityES10_S1A_vS1B_EENS_8epilogue10collective6detail29Sm90TmaWarpSpecializedAdapterINS1E_15DefaultEpilogueISJ_SK_SK_NS1D_6thread17LinearCombinationISJ_Li1EffLNS1I_9ScaleType4KindE0ELNS_15FloatRoundStyleE2ESJ_EENS1_15EpilogueDefaultEEEEEvvEEEEvNT_6ParamsE)
        /*0014*/ 	.word	0x00000110


	//----- nvinfo : EIATTR_MIN_STACK_SIZE
	.align		4
.L_14:
        /*0018*/ 	.byte	0x04, 0x12
        /*001a*/ 	.short	(.L_16 - .L_15)
	.align		4
.L_15:
        /*001c*/ 	.word	index@(_ZN7cutlass13device_kernelINS_4gemm6kernel13GemmUniversalIN4cute5tupleIJiiiiEEENS1_10collective13CollectiveMmaINS1_37MainloopSm90TmaGmmaWarpSpecializedFP8ILi22ENS5_IJNS4_1CILi1EEESB_SB_EEENS1_32KernelTmaWarpSpecializedPingpongEEENS5_IJNSA_ILi64EEENSA_ILi256EEENSA_ILi32EEEEEENS_12float_e5m2_tENS5_IJlSB_lEEESJ_SK_NS4_8TiledMMAINS4_8MMA_AtomIJNS4_4SM904GMMA31MMA_64x256x32_F32E5M2E5M2_SS_TNILNSO_7ScaleInE1ELSQ_1EEEEEENS4_6LayoutISC_NS5_IJNSA_ILi0EEESU_SU_EEEEENS5_IJNS4_10UnderscoreESX_SX_EEEEENS4_13SM90_TMA_LOADENS4_14ComposedLayoutINS4_7SwizzleILi1ELi4ELi3EEENS4_18smem_ptr_flag_bitsILi8EEENST_INS5_IJNSA_ILi8EEESH_EEENS5_IJSH_SB_EEEEEEEvNS4_8identityES10_S1A_vS1B_EENS_8epilogue10collective6detail29Sm90TmaWarpSpecializedAdapterINS1E_15DefaultEpilogueISJ_SK_SK_NS1D_6thread17LinearCombinationISJ_Li1EffLNS1I_9ScaleType4KindE0ELNS_15FloatRoundStyleE2ESJ_EENS1_15EpilogueDefaultEEEEEvvEEEEvNT_6ParamsE)
        /*0020*/ 	.word	0x00000110
.L_16:


//--------------------- .nv.compat                --------------------------
	.section	.nv.compat,"",@"SHT_CUDA_COMPAT_INFO"
	.align	4
        /*0000*/ 	.byte	0x02, 0x09, 0x01, 0x00, 0x02, 0x02, 0x04, 0x00, 0x02, 0x05, 0x05, 0x00, 0x03, 0x07, 0x01, 0x01
        /*0010*/ 	.byte	0x02, 0x03, 0x01, 0x00, 0x02, 0x06, 0x01, 0x00, 0x04, 0x0b, 0x08, 0x00, 0x00, 0x00, 0x00, 0x00
        /*0020*/ 	.byte	0x00, 0x00, 0x00, 0x00


//--------------------- .nv.info._ZN7cutlass13device_kernelINS_4gemm6kernel13GemmUniversalIN4cute5tupleIJiiiiEEENS1_10collective13CollectiveMmaINS1_37MainloopSm90TmaGmmaWarpSpecializedFP8ILi22ENS5_IJNS4_1CILi1EEESB_SB_EEENS1_32KernelTmaWarpSpecializedPingpongEEENS5_IJNSA_ILi64EEENSA_ILi256EEENSA_ILi32EEEEEENS_12float_e5m2_tENS5_IJlSB_lEEESJ_SK_NS4_8TiledMMAINS4_8MMA_AtomIJNS4_4SM904GMMA31MMA_64x256x32_F32E5M2E5M2_SS_TNILNSO_7ScaleInE1ELSQ_1EEEEEENS4_6LayoutISC_NS5_IJNSA_ILi0EEESU_SU_EEEEENS5_IJNS4_10UnderscoreESX_SX_EEEEENS4_13SM90_TMA_LOADENS4_14ComposedLayoutINS4_7SwizzleILi1ELi4ELi3EEENS4_18smem_ptr_flag_bitsILi8EEENST_INS5_IJNSA_ILi8EEESH_EEENS5_IJSH_SB_EEEEEEEvNS4_8identityES10_S1A_vS1B_EENS_8epilogue10collective6detail29Sm90TmaWarpSpecializedAdapterINS1E_15DefaultEpilogueISJ_SK_SK_NS1D_6thread17LinearCombinationISJ_Li1EffLNS1I_9ScaleType4KindE0ELNS_15FloatRoundStyleE2ESJ_EENS1_15EpilogueDefaultEEEEEvvEEEEvNT_6ParamsE --------------------------
	.section	.nv.info._ZN7cutlass13device_kernelINS_4gemm6kernel13GemmUniversalIN4cute5tupleIJiiiiEEENS1_10collective13CollectiveMmaINS1_37MainloopSm90TmaGmmaWarpSpecializedFP8ILi22ENS5_IJNS4_1CILi1EEESB_SB_EEENS1_32KernelTmaWarpSpecializedPingpongEEENS5_IJNSA_ILi64EEENSA_ILi256EEENSA_ILi32EEEEEENS_12float_e5m2_tENS5_IJlSB_lEEESJ_SK_NS4_8TiledMMAINS4_8MMA_AtomIJNS4_4SM904GMMA31MMA_64x256x32_F32E5M2E5M2_SS_TNILNSO_7ScaleInE1ELSQ_1EEEEEENS4_6LayoutISC_NS5_IJNSA_ILi0EEESU_SU_EEEEENS5_IJNS4_10UnderscoreESX_SX_EEEEENS4_13SM90_TMA_LOADENS4_14ComposedLayoutINS4_7SwizzleILi1ELi4ELi3EEENS4_18smem_ptr_flag_bitsILi8EEENST_INS5_IJNSA_ILi8EEESH_EEENS5_IJSH_SB_EEEEEEEvNS4_8identityES10_S1A_vS1B_EENS_8epilogue10collective6detail29Sm90TmaWarpSpecializedAdapterINS1E_15DefaultEpilogueISJ_SK_SK_NS1D_6thread17LinearCombinationISJ_Li1EffLNS1I_9ScaleType4KindE0ELNS_15FloatRoundStyleE2ESJ_EENS1_15EpilogueDefaultEEEEEvvEEEEvNT_6ParamsE,"",@"SHT_CUDA_INFO"
	.sectionflags	@""
	.align	4


	//----- nvinfo : EIATTR_CUDA_API_VERSION
	.align		4
        /*0000*/ 	.byte	0x04, 0x37
        /*0002*/ 	.short	(.L_18 - .L_17)
.L_17:
        /*0004*/ 	.word	0x00000082


	//----- nvinfo : EIATTR_KPARAM_INFO
	.align		4
.L_18:
        /*0008*/ 	.byte	0x04, 0x17
        /*000a*/ 	.short	(.L_20 - .L_19)
.L_19:
        /*000c*/ 	.word	0x00000000
        /*0010*/ 	.short	0x0000
        /*0012*/ 	.short	0x0070
        /*0014*/ 	.byte	0x00, 0xf0, 0x01, 0x10


	//----- nvinfo : EIATTR_SPARSE_MMA_MASK
	.align		4
.L_20:
        /*0018*/ 	.byte	0x03, 0x50
        /*001a*/ 	.short	0x0000


	//----- nvinfo : EIATTR_MAXREG_COUNT
	.align		4
        /*001c*/ 	.byte	0x03, 0x1b
        /*001e*/ 	.short	0x00a8


	//----- nvinfo : EIATTR_NUM_BARRIERS
	.align		4
        /*0020*/ 	.byte	0x02, 0x4c
        /*0022*/ 	.byte	0x01
	.zero		1


	//----- nvinfo : EIATTR_ANNOTATIONS
	.align		4
        /*0024*/ 	.byte	0x04, 0x55
        /*0026*/ 	.short	(.L_22 - .L_21)


	//   ....[0]....
.L_21:
        /*0028*/ 	.word	0x00000001
        /*002c*/ 	.byte	0xc0, 0x0d, 0x00, 0x00, 0x01, 0x00, 0x00, 0x00, 0xf0, 0x0d, 0x00, 0x00, 0x01, 0x00, 0x00, 0x00
        /* <DEDUP_REMOVED lines=206> */
        /*0d1c*/ 	.byte	0x20, 0x0b, 0x01, 0x00


	//----- nvinfo : EIATTR_MERCURY_ISA_VERSION
	.align		4
.L_22:
        /*0d20*/ 	.byte	0x03, 0x5f
        /*0d22*/ 	.short	0x0101


	//----- nvinfo : EIATTR_INT_WARP_WIDE_INSTR_OFFSETS
	.align		4
        /*0d24*/ 	.byte	0x04, 0x31
        /*0d26*/ 	.short	(.L_24 - .L_23)


	//   ....[0]....
.L_23:
        /*0d28*/ 	.word	0x00000720


	//   ....[1]....
        /*0d2c*/ 	.word	0x00000730


	//   ....[2]....
        /*0d30*/ 	.word	0x000007a0


	//   ....[3]....
        /*0d34*/ 	.word	0x000007b0


	//   ....[4]....
        /*0d38*/ 	.word	0x000007c0


	//   ....[5]....
        /*0d3c*/ 	.word	0x000007e0


	//   ....[6]....
        /*0d40*/ 	.word	0x00000840


	//   ....[7]....
        /*0d44*/ 	.word	0x00000860


	//----- nvinfo : EIATTR_COOP_GROUP_MASK_REGIDS
	.align		4
.L_24:
        /*0d48*/ 	.byte	0x04, 0x29
        /*0d4a*/ 	.short	(.L_26 - .L_25)


	//   ....[0]....
.L_25:
        /*0d4c*/ 	.word	0xffffffff


	//   ....[1]....
        /*0d50*/ 	.word	0xffffffff


	//   ....[2]....
        /*0d54*/ 	.word	0xffffffff


	//   ....[3]....
        /*0d58*/ 	.word	0xffffffff


	//   ....[4]....
        /*0d5c*/ 	.word	0xffffffff


	//   ....[5]....
        /*0d60*/ 	.word	0xffffffff


	//----- nvinfo : EIATTR_COOP_GROUP_INSTR_OFFSETS
	.align		4
.L_26:
        /*0d64*/ 	.byte	0x04, 0x28
        /*0d66*/ 	.short	(.L_28 - .L_27)


	//   ....[0]....
.L_27:
        /*0d68*/ 	.word	0x00000060


	//   ....[1]....
        /*0d6c*/ 	.word	0x00000090


	//   ....[2]....
        /*0d70*/ 	.word	0x00000190


	//   ....[3]....
        /*0d74*/ 	.word	0x00000610


	//   ....[4]....
        /*0d78*/ 	.word	0x00000650


	//   ....[5]....
        /*0d7c*/ 	.word	0x00000690


	//----- nvinfo : EIATTR_REG_RECONFIG
	.align		4
.L_28:
        /*0d80*/ 	.byte	0x01, 0x54
	.zero		2


	//----- nvinfo : EIATTR_MBARRIER_INSTR_OFFSETS
	.align		4
        /*0d84*/ 	.byte	0x04, 0x39
        /*0d86*/ 	.short	(.L_30 - .L_29)


	//   ....[0]....
.L_29:
        /*0d88*/ 	.word	0x00000330
        /*0d8c*/ 	.word	0x000000ff
        /*0d90*/ 	.word	0x00000000
        /*0d94*/ 	.short	0x0100
        /*0d96*/ 	.byte	0x07
	.zero		1


	//   ....[1]....
        /*0d98*/ 	.word	0x00000340
        /*0d9c*/ 	.word	0x000000ff
        /*0da0*/ 	.word	0x000000b0
        /*0da4*/ 	.short	0x0100
        /*0da6*/ 	.byte	0x07
	.zero		1


	//   ....[2]....
        /*0da8*/ 	.word	0x00000350
        /*0dac*/ 	.word	0x000000ff
        /*0db0*/ 	.word	0x00000008
        /*0db4*/ 	.short	0x0100
        /*0db6*/ 	.byte	0x07
	.zero		1


	//   ....[3]....
        /*0db8*/ 	.word	0x00000360
        /*0dbc*/ 	.word	0x000000ff
        /*0dc0*/ 	.word	0x000000b8
        /*0dc4*/ 	.short	0x0100
        /*0dc6*/ 	.byte	0x07
	.zero		1


	//   ....[4]....
        /*0dc8*/ 	.word	0x00000370
        /*0dcc*/ 	.word	0x000000ff
        /*0dd0*/ 	.word	0x00000010
        /*0dd4*/ 	.short	0x0100
        /*0dd6*/ 	.byte	0x07
	.zero		1


	//   ....[5]....
        /*0dd8*/ 	.word	0x00000380
        /*0ddc*/ 	.word	0x000000ff
        /*0de0*/ 	.word	0x000000c0
        /*0de4*/ 	.short	0x0100
        /*0de6*/ 	.byte	0x07
	.zero		1


	//   ....[6]....
        /*0de8*/ 	.word	0x00000390
        /*0dec*/ 	.word	0x000000ff
        /*0df0*/ 	.word	0x00000018
        /*0df4*/ 	.short	0x0100
        /*0df6*/ 	.byte	0x07
	.zero		1


	//   ....[7]....
        /*0df8*/ 	.word	0x000003a0
        /*0dfc*/ 	.word	0x000000ff
        /*0e00*/ 	.word	0x000000c8
        /*0e04*/ 	.short	0x0100
        /*0e06*/ 	.byte	0x07
	.zero		1


	//   ....[8]....
        /*0e08*/ 	.word	0x000003b0
        /*0e0c*/ 	.word	0x000000ff
        /*0e10*/ 	.word	0x00000020
        /*0e14*/ 	.short	0x0100
        /*0e16*/ 	.byte	0x07
	.zero		1


	//   ....[9]....
        /*0e18*/ 	.word	0x000003c0
        /*0e1c*/ 	.word	0x000000ff
        /*0e20*/ 	.word	0x000000d0
        /*0e24*/ 	.short	0x0100
        /*0e26*/ 	.byte	0x07
	.zero		1


	//   ....[10]....
        /*0e28*/ 	.word	0x000003d0
        /*0e2c*/ 	.word	0x000000ff
        /*0e30*/ 	.word	0x00000028
        /*0e34*/ 	.short	0x0100
        /*0e36*/ 	.byte	0x07
	.zero		1


	//   ....[11]....
        /*0e38*/ 	.word	0x000003e0
        /*0e3c*/ 	.word	0x000000ff
        /*0e40*/ 	.word	0x000000d8
        /*0e44*/ 	.short	0x0100
        /*0e46*/ 	.byte	0x07
	.zero		1


	//   ....[12]....
        /*0e48*/ 	.word	0x000003f0
        /*0e4c*/ 	.word	0x000000ff
        /*0e50*/ 	.word	0x00000030
        /*0e54*/ 	.short	0x0100
        /*0e56*/ 	.byte	0x07
	.zero		1


	//   ....[13]....
        /*0e58*/ 	.word	0x00000400
        /*0e5c*/ 	.word	0x000000ff
        /*0e60*/ 	.word	0x000000e0
        /*0e64*/ 	.short	0x0100
        /*0e66*/ 	.byte	0x07
	.zero		1


	//   ....[14]....
        /*0e68*/ 	.word	0x00000410
        /*0e6c*/ 	.word	0x000000ff
        /*0e70*/ 	.word	0x00000038
        /*0e74*/ 	.short	0x0100
        /*0e76*/ 	.byte	0x07
	.zero		1


	//   ....[15]....
        /*0e78*/ 	.word	0x00000420
        /*0e7c*/ 	.word	0x000000ff
        /*0e80*/ 	.word	0x000000e8
        /*0e84*/ 	.short	0x0100
        /*0e86*/ 	.byte	0x07
	.zero		1


	//   ....[16]....
        /*0e88*/ 	.word	0x00000430
        /*0e8c*/ 	.word	0x000000ff
        /*0e90*/ 	.word	0x00000040
        /*0e94*/ 	.short	0x0100
        /*0e96*/ 	.byte	0x07
	.zero		1


	//   ....[17]....
        /*0e98*/ 	.word	0x00000440
        /*0e9c*/ 	.word	0x000000ff
        /*0ea0*/ 	.word	0x000000f0
        /*0ea4*/ 	.short	0x0100
        /*0ea6*/ 	.byte	0x07
	.zero		1


	//   ....[18]....
        /*0ea8*/ 	.word	0x00000450
        /*0eac*/ 	.word	0x000000ff
        /*0eb0*/ 	.word	0x00000048
        /*0eb4*/ 	.short	0x0100
        /*0eb6*/ 	.byte	0x07
	.zero		1


	//   ....[19]....
        /*0eb8*/ 	.word	0x00000460
        /*0ebc*/ 	.word	0x000000ff
        /*0ec0*/ 	.word	0x000000f8
        /*0ec4*/ 	.short	0x0100
        /*0ec6*/ 	.byte	0x07
	.zero		1


	//   ....[20]....
        /*0ec8*/ 	.word	0x00000470
        /*0ecc*/ 	.word	0x000000ff
        /*0ed0*/ 	.word	0x00000050
        /*0ed4*/ 	.short	0x0100
        /*0ed6*/ 	.byte	0x07
	.zero		1


	//   ....[21]....
        /*0ed8*/ 	.word	0x00000480
        /*0edc*/ 	.word	0x000000ff
        /*0ee0*/ 	.word	0x00000100
        /*0ee4*/ 	.short	0x0100
        /*0ee6*/ 	.byte	0x07
	.zero		1


	//   ....[22]....
        /*0ee8*/ 	.word	0x00000490
        /*0eec*/ 	.word	0x000000ff
        /*0ef0*/ 	.word	0x00000058
        /*0ef4*/ 	.short	0x0100
        /*0ef6*/ 	.byte	0x07
	.zero		1


	//   ....[23]....
        /*0ef8*/ 	.word	0x000004a0
        /*0efc*/ 	.word	0x000000ff
        /*0f00*/ 	.word	0x00000108
        /*0f04*/ 	.short	0x0100
        /*0f06*/ 	.byte	0x07
	.zero		1


	//   ....[24]....
        /*0f08*/ 	.word	0x000004b0
        /*0f0c*/ 	.word	0x000000ff
        /*0f10*/ 	.word	0x00000060
        /*0f14*/ 	.short	0x0100
        /*0f16*/ 	.byte	0x07
	.zero		1


	//   ....[25]....
        /*0f18*/ 	.word	0x000004c0
        /*0f1c*/ 	.word	0x000000ff
        /*0f20*/ 	.word	0x00000110
        /*0f24*/ 	.short	0x0100
        /*0f26*/ 	.byte	0x07
	.zero		1


	//   ....[26]....
        /*0f28*/ 	.word	0x000004d0
        /*0f2c*/ 	.word	0x000000ff
        /*0f30*/ 	.word	0x00000068
        /*0f34*/ 	.short	0x0100
        /*0f36*/ 	.byte	0x07
	.zero		1


	//   ....[27]....
        /*0f38*/ 	.word	0x000004e0
        /*0f3c*/ 	.word	0x000000ff
        /*0f40*/ 	.word	0x00000118
        /*0f44*/ 	.short	0x0100
        /*0f46*/ 	.byte	0x07
	.zero		1


	//   ....[28]....
        /*0f48*/ 	.word	0x000004f0
        /*0f4c*/ 	.word	0x000000ff
        /*0f50*/ 	.word	0x00000070
        /*0f54*/ 	.short	0x0100
        /*0f56*/ 	.byte	0x07
	.zero		1


	//   ....[29]....
        /*0f58*/ 	.word	0x00000500
        /*0f5c*/ 	.word	0x000000ff
        /*0f60*/ 	.word	0x00000120
        /*0f64*/ 	.short	0x0100
        /*0f66*/ 	.byte	0x07
	.zero		1


	//   ....[30]....
        /*0f68*/ 	.word	0x00000510
        /*0f6c*/ 	.word	0x000000ff
        /*0f70*/ 	.word	0x00000078
        /*0f74*/ 	.short	0x0100
        /*0f76*/ 	.byte	0x07
	.zero		1


	//   ....[31]....
        /*0f78*/ 	.word	0x00000520
        /*0f7c*/ 	.word	0x000000ff
        /*0f80*/ 	.word	0x00000128
        /*0f84*/ 	.short	0x0100
        /*0f86*/ 	.byte	0x07
	.zero		1


	//   ....[32]....
        /*0f88*/ 	.word	0x00000530
        /*0f8c*/ 	.word	0x000000ff
        /*0f90*/ 	.word	0x00000080
        /*0f94*/ 	.short	0x0100
        /*0f96*/ 	.byte	0x07
	.zero		1


	//   ....[33]....
        /*0f98*/ 	.word	0x00000540
        /*0f9c*/ 	.word	0x000000ff
        /*0fa0*/ 	.word	0x00000130
        /*0fa4*/ 	.short	0x0100
        /*0fa6*/ 	.byte	0x07
	.zero		1


	//   ....[34]....
        /*0fa8*/ 	.word	0x00000550
        /*0fac*/ 	.word	0x000000ff
        /*0fb0*/ 	.word	0x00000088
        /*0fb4*/ 	.short	0x0100
        /*0fb6*/ 	.byte	0x07
	.zero		1


	//   ....[35]....
        /*0fb8*/ 	.word	0x00000560
        /*0fbc*/ 	.word	0x000000ff
        /*0fc0*/ 	.word	0x00000138
        /*0fc4*/ 	.short	0x0100
        /*0fc6*/ 	.byte	0x07
	.zero		1


	//   ....[36]....
        /*0fc8*/ 	.word	0x00000570
        /*0fcc*/ 	.word	0x000000ff
        /*0fd0*/ 	.word	0x00000090
        /*0fd4*/ 	.short	0x0100
        /*0fd6*/ 	.byte	0x07
	.zero		1


	//   ....[37]....
        /*0fd8*/ 	.word	0x00000580
        /*0fdc*/ 	.word	0x000000ff
        /*0fe0*/ 	.word	0x00000140
        /*0fe4*/ 	.short	0x0100
        /*0fe6*/ 	.byte	0x07
	.zero		1


	//   ....[38]....
        /*0fe8*/ 	.word	0x00000590
        /*0fec*/ 	.word	0x000000ff
        /*0ff0*/ 	.word	0x00000098
        /*0ff4*/ 	.short	0x0100
        /*0ff6*/ 	.byte	0x07
	.zero		1


	//   ....[39]....
        /*0ff8*/ 	.word	0x000005a0
        /*0ffc*/ 	.word	0x000000ff
        /*1000*/ 	.word	0x00000148
        /*1004*/ 	.short	0x0100
        /*1006*/ 	.byte	0x07
	.zero		1


	//   ....[40]....
        /*1008*/ 	.word	0x000005b0
        /*100c*/ 	.word	0x000000ff
        /*1010*/ 	.word	0x000000a0
        /*1014*/ 	.short	0x0100
        /*1016*/ 	.byte	0x07
	.zero		1


	//   ....[41]....
        /*1018*/ 	.word	0x000005c0
        /*101c*/ 	.word	0x000000ff
        /*1020*/ 	.word	0x00000150
        /*1024*/ 	.short	0x0100
        /*1026*/ 	.byte	0x07
	.zero		1


	//   ....[42]....
        /*1028*/ 	.word	0x000005d0
        /*102c*/ 	.word	0x000000ff
        /*1030*/ 	.word	0x000000a8
        /*1034*/ 	.short	0x0100
        /*1036*/ 	.byte	0x07
	.zero		1


	//   ....[43]....
        /*1038*/ 	.word	0x000005e0
        /*103c*/ 	.word	0x000000ff
        /*1040*/ 	.word	0x00000158
        /*1044*/ 	.short	0x0100
        /*1046*/ 	.byte	0x07
	.zero		1


	//   ....[44]....
        /*1048*/ 	.word	0x00000880
        /*104c*/ 	.word	0x000000ff
        /*1050*/ 	.word	0x00000190
        /*1054*/ 	.short	0x0100
        /*1056*/ 	.byte	0x07
	.zero		1


	//   ....[45]....
        /*1058*/ 	.word	0x00000890
        /*105c*/ 	.word	0x000000ff
        /*1060*/ 	.word	0x00000198
        /*1064*/ 	.short	0x0100
        /*1066*/ 	.byte	0x07
	.zero		1


	//   ....[46]....
        /*1068*/ 	.word	0x000008d0
        /*106c*/ 	.word	0x000000ff
        /*1070*/ 	.word	0x00000170
        /*1074*/ 	.short	0x0100
        /*1076*/ 	.byte	0x0a
	.zero		1


	//   ....[47]....
        /*1078*/ 	.word	0x000008f0
        /*107c*/ 	.word	0x000000ff
        /*1080*/ 	.word	0x00000178
        /*1084*/ 	.short	0x0100
        /*1086*/ 	.byte	0x0a
	.zero		1


	//   ....[48]....
        /*1088*/ 	.word	0x00000900
        /*108c*/ 	.word	0x000000ff
        /*1090*/ 	.word	0x00000180
        /*1094*/ 	.short	0x0100
        /*1096*/ 	.byte	0x0a
	.zero		1


	//   ....[49]....
        /*1098*/ 	.word	0x00000910
        /*109c*/ 	.word	0x000000ff
        /*10a0*/ 	.word	0x00000188
        /*10a4*/ 	.short	0x0100
        /*10a6*/ 	.byte	0x0a
	.zero		1


	//   ....[50]....
        /*10a8*/ 	.word	0x000017f0
        /*10ac*/ 	.word	0x000000ff
        /*10b0*/ 	.word	0xfffffff8
        /*10b4*/ 	.short	0x010a
        /*10b6*/ 	.byte	0x11
	.zero		1


	//   ....[51]....
        /*10b8*/ 	.word	0x000021d0
        /*10bc*/ 	.word	0x000000ff
        /*10c0*/ 	.word	0x00000000
        /*10c4*/ 	.short	0x010a
        /*10c6*/ 	.byte	0x06
	.zero		1


	//   ....[52]....
        /*10c8*/ 	.word	0x00002210
        /*10cc*/ 	.word	0x000000ff
        /*10d0*/ 	.word	0x00000000
        /*10d4*/ 	.short	0x010a
        /*10d6*/ 	.byte	0x06
	.zero		1


	//   ....[53]....
        /*10d8*/ 	.word	0x000033a0
        /*10dc*/ 	.word	0x000000ff
        /*10e0*/ 	.word	0x00000000
        /*10e4*/ 	.short	0x010a
        /*10e6*/ 	.byte	0x09
	.zero		1


	//   ....[54]....
        /*10e8*/ 	.word	0x000033e0
        /*10ec*/ 	.word	0x000000ff
        /*10f0*/ 	.word	0x00000000
        /*10f4*/ 	.short	0x010a
        /*10f6*/ 	.byte	0x09
	.zero		1


	//   ....[55]....
        /*10f8*/ 	.word	0x000043e0
        /*10fc*/ 	.word	0x000000ff
        /*1100*/ 	.word	0x00000000
        /*1104*/ 	.short	0x0101
        /*1106*/ 	.byte	0x08
	.zero		1


	//   ....[56]....
        /*1108*/ 	.word	0x00005490
        /*110c*/ 	.word	0x000000e3
        /*1110*/ 	.word	0x00000000
        /*1114*/ 	.short	0x0101
        /*1116*/ 	.byte	0x1d
	.zero		1


	//   ....[57]....
        /*1118*/ 	.word	0x000055b0
        /*111c*/ 	.word	0x000000ff
        /*1120*/ 	.word	0x00000000
        /*1124*/ 	.short	0x0101
        /*1126*/ 	.byte	0x08
	.zero		1


	//   ....[58]....
        /*1128*/ 	.word	0x00005660
        /*112c*/ 	.word	0x000000ff
        /*1130*/ 	.word	0x00000008
        /*1134*/ 	.short	0x010a
        /*1136*/ 	.byte	0x11
	.zero		1


	//   ....[59]....
        /*1138*/ 	.word	0x0000e850
        /*113c*/ 	.word	0x00000003
        /*1140*/ 	.word	0x00000000
        /*1144*/ 	.short	0x0101
        /*1146*/ 	.byte	0x1d
	.zero		1


	//   ....[60]....
        /*1148*/ 	.word	0x0000f250
        /*114c*/ 	.word	0x0000000b
        /*1150*/ 	.word	0x000000b0
        /*1154*/ 	.short	0x010a
        /*1156*/ 	.byte	0x3f
	.zero		1


	//   ....[61]....
        /*1158*/ 	.word	0x0000f600
        /*115c*/ 	.word	0x00000004
        /*1160*/ 	.word	0x00000198
        /*1164*/ 	.short	0x0101
        /*1166*/ 	.byte	0x3f
	.zero		1


	//   ....[62]....
        /*1168*/ 	.word	0x0000fdf0
        /*116c*/ 	.word	0x00000007
        /*1170*/ 	.word	0x00000000
        /*1174*/ 	.short	0x010a
        /*1176*/ 	.byte	0x3f
	.zero		1


	//   ....[63]....
        /*1178*/ 	.word	0x0000fe70
        /*117c*/ 	.word	0x00000009
        /*1180*/ 	.word	0x00000000
        /*1184*/ 	.short	0x010a
        /*1186*/ 	.byte	0x3f
	.zero		1


	//   ....[64]....
        /*1188*/ 	.word	0x0000ff00
        /*118c*/ 	.word	0x00000006
        /*1190*/ 	.word	0x00000000
        /*1194*/ 	.short	0x010a
        /*1196*/ 	.byte	0x3f
	.zero		1


	//   ....[65]....
        /*1198*/ 	.word	0x0000ff90
        /*119c*/ 	.word	0x00000009
        /*11a0*/ 	.word	0x00000000
        /*11a4*/ 	.short	0x010a
        /*11a6*/ 	.byte	0x3f
	.zero		1


	//   ....[66]....
        /*11a8*/ 	.word	0x00010020
        /*11ac*/ 	.word	0x00000006
        /*11b0*/ 	.word	0x00000000
        /*11b4*/ 	.short	0x010a
        /*11b6*/ 	.byte	0x3f
	.zero		1


	//   ....[67]....
        /*11b8*/ 	.word	0x000100b0
        /*11bc*/ 	.word	0x00000009
        /*11c0*/ 	.word	0x00000000
        /*11c4*/ 	.short	0x010a
        /*11c6*/ 	.byte	0x3f
	.zero		1


	//   ....[68]....
        /*11c8*/ 	.word	0x00010140
        /*11cc*/ 	.word	0x00000006
        /*11d0*/ 	.word	0x00000000
        /*11d4*/ 	.short	0x010a
        /*11d6*/ 	.byte	0x3f
	.zero		1


	//   ....[69]....
        /*11d8*/ 	.word	0x000101d0
        /*11dc*/ 	.word	0x00000009
        /*11e0*/ 	.word	0x00000000
        /*11e4*/ 	.short	0x010a
        /*11e6*/ 	.byte	0x3f
	.zero		1


	//   ....[70]....
        /*11e8*/ 	.word	0x00010260
        /*11ec*/ 	.word	0x00000006
        /*11f0*/ 	.word	0x00000000
        /*11f4*/ 	.short	0x010a
        /*11f6*/ 	.byte	0x3f
	.zero		1


	//   ....[71]....
        /*11f8*/ 	.word	0x000102f0
        /*11fc*/ 	.word	0x00000009
        /*1200*/ 	.word	0x00000000
        /*1204*/ 	.short	0x010a
        /*1206*/ 	.byte	0x3f
	.zero		1


	//   ....[72]....
        /*1208*/ 	.word	0x00010380
        /*120c*/ 	.word	0x00000006
        /*1210*/ 	.word	0x00000000
        /*1214*/ 	.short	0x010a
        /*1216*/ 	.byte	0x3f
	.zero		1


	//   ....[73]....
        /*1218*/ 	.word	0x00010410
        /*121c*/ 	.word	0x00000009
        /*1220*/ 	.word	0x00000000
        /*1224*/ 	.short	0x010a
        /*1226*/ 	.byte	0x3f
	.zero		1


	//   ....[74]....
        /*1228*/ 	.word	0x000104a0
        /*122c*/ 	.word	0x00000006
        /*1230*/ 	.word	0x00000000
        /*1234*/ 	.short	0x010a
        /*1236*/ 	.byte	0x3f
	.zero		1


	//   ....[75]....
        /*1238*/ 	.word	0x00010530
        /*123c*/ 	.word	0x00000009
        /*1240*/ 	.word	0x00000000
        /*1244*/ 	.short	0x010a
        /*1246*/ 	.byte	0x3f
	.zero		1


	//   ....[76]....
        /*1248*/ 	.word	0x000105c0
        /*124c*/ 	.word	0x00000006
        /*1250*/ 	.word	0x00000000
        /*1254*/ 	.short	0x010a
        /*1256*/ 	.byte	0x3f
	.zero		1


	//   ....[77]....
        /*1258*/ 	.word	0x00010650
        /*125c*/ 	.word	0x00000009
        /*1260*/ 	.word	0x00000000
        /*1264*/ 	.short	0x010a
        /*1266*/ 	.byte	0x3f
	.zero		1


	//   ....[78]....
        /*1268*/ 	.word	0x000106e0
        /*126c*/ 	.word	0x00000006
        /*1270*/ 	.word	0x00000000
        /*1274*/ 	.short	0x010a
        /*1276*/ 	.byte	0x3f
	.zero		1


	//   ....[79]....
        /*1278*/ 	.word	0x00010770
        /*127c*/ 	.word	0x00000009
        /*1280*/ 	.word	0x00000000
        /*1284*/ 	.short	0x010a
        /*1286*/ 	.byte	0x3f
	.zero		1


	//   ....[80]....
        /*1288*/ 	.word	0x00010800
        /*128c*/ 	.word	0x00000006
        /*1290*/ 	.word	0x00000000
        /*1294*/ 	.short	0x010a
        /*1296*/ 	.byte	0x3f
	.zero		1


	//   ....[81]....
        /*1298*/ 	.word	0x00010890
        /*129c*/ 	.word	0x00000009
        /*12a0*/ 	.word	0x00000000
        /*12a4*/ 	.short	0x010a
        /*12a6*/ 	.byte	0x3f
	.zero		1


	//   ....[82]....
        /*12a8*/ 	.word	0x00010920
        /*12ac*/ 	.word	0x00000006
        /*12b0*/ 	.word	0x00000000
        /*12b4*/ 	.short	0x010a
        /*12b6*/ 	.byte	0x3f
	.zero		1


	//   ....[83]....
        /*12b8*/ 	.word	0x000109b0
        /*12bc*/ 	.word	0x00000003
        /*12c0*/ 	.word	0x00000000
        /*12c4*/ 	.short	0x010a
        /*12c6*/ 	.byte	0x3f
	.zero		1


	//   ....[84]....
        /*12c8*/ 	.word	0x00010a20
        /*12cc*/ 	.word	0x00000003
        /*12d0*/ 	.word	0xfffffff8
        /*12d4*/ 	.short	0x010a
        /*12d6*/ 	.byte	0x3f
	.zero		1


	//   ....[85]....
        /*12d8*/ 	.word	0x00010a80
        /*12dc*/ 	.word	0x00000003
        /*12e0*/ 	.word	0x00000000
        /*12e4*/ 	.short	0x010a
        /*12e6*/ 	.byte	0x3f
	.zero		1


	//   ....[86]....
        /*12e8*/ 	.word	0x00010af0
        /*12ec*/ 	.word	0x00000000
        /*12f0*/ 	.word	0x00000000
        /*12f4*/ 	.short	0x010a
        /*12f6*/ 	.byte	0x3f
	.zero		1


	//   ....[87]....
        /*12f8*/ 	.word	0x00010b60
        /*12fc*/ 	.word	0x00000019
        /*1300*/ 	.word	0x00000008
        /*1304*/ 	.short	0x010a
        /*1306*/ 	.byte	0x3f
	.zero		1


	//   ....[88]....
        /*1308*/ 	.word	0x00010c30
        /*130c*/ 	.word	0x0000000b
        /*1310*/ 	.word	0x000000b0
        /*1314*/ 	.short	0x010a
        /*1316*/ 	.byte	0x3f
	.zero		1


	//   ....[89]....
        /*1318*/ 	.word	0x00010d10
        /*131c*/ 	.word	0x00000007
        /*1320*/ 	.word	0x00000000
        /*1324*/ 	.short	0x010a
        /*1326*/ 	.byte	0x3f
	.zero		1


	//   ....[90]....
        /*1328*/ 	.word	0x00010d60
        /*132c*/ 	.word	0x00000009
        /*1330*/ 	.word	0x00000000
        /*1334*/ 	.short	0x010a
        /*1336*/ 	.byte	0x3f
	.zero		1


	//   ....[91]....
        /*1338*/ 	.word	0x00010db0
        /*133c*/ 	.word	0x00000006
        /*1340*/ 	.word	0x00000000
        /*1344*/ 	.short	0x010a
        /*1346*/ 	.byte	0x3f
	.zero		1


	//   ....[92]....
        /*1348*/ 	.word	0x00010e00
        /*134c*/ 	.word	0x00000009
        /*1350*/ 	.word	0x00000000
        /*1354*/ 	.short	0x010a
        /*1356*/ 	.byte	0x3f
	.zero		1


	//   ....[93]....
        /*1358*/ 	.word	0x00010e50
        /*135c*/ 	.word	0x00000006
        /*1360*/ 	.word	0x00000000
        /*1364*/ 	.short	0x010a
        /*1366*/ 	.byte	0x3f
	.zero		1


	//   ....[94]....
        /*1368*/ 	.word	0x00010ea0
        /*136c*/ 	.word	0x00000009
        /*1370*/ 	.word	0x00000000
        /*1374*/ 	.short	0x010a
        /*1376*/ 	.byte	0x3f
	.zero		1


	//   ....[95]....
        /*1378*/ 	.word	0x00010ef0
        /*137c*/ 	.word	0x00000006
        /*1380*/ 	.word	0x00000000
        /*1384*/ 	.short	0x010a
        /*1386*/ 	.byte	0x3f
	.zero		1


	//   ....[96]....
        /*1388*/ 	.word	0x00010f40
        /*138c*/ 	.word	0x00000009
        /*1390*/ 	.word	0x00000000
        /*1394*/ 	.short	0x010a
        /*1396*/ 	.byte	0x3f
	.zero		1


	//   ....[97]....
        /*1398*/ 	.word	0x00010f90
        /*139c*/ 	.word	0x00000006
        /*13a0*/ 	.word	0x00000000
        /*13a4*/ 	.short	0x010a
        /*13a6*/ 	.byte	0x3f
	.zero		1


	//   ....[98]....
        /*13a8*/ 	.word	0x00010fe0
        /*13ac*/ 	.word	0x00000009
        /*13b0*/ 	.word	0x00000000
        /*13b4*/ 	.short	0x010a
        /*13b6*/ 	.byte	0x3f
	.zero		1


	//   ....[99]....
        /*13b8*/ 	.word	0x00011030
        /*13bc*/ 	.word	0x00000006
        /*13c0*/ 	.word	0x00000000
        /*13c4*/ 	.short	0x010a
        /*13c6*/ 	.byte	0x3f
	.zero		1


	//   ....[100]....
        /*13c8*/ 	.word	0x00011080
        /*13cc*/ 	.word	0x00000009
        /*13d0*/ 	.word	0x00000000
        /*13d4*/ 	.short	0x010a
        /*13d6*/ 	.byte	0x3f
	.zero		1


	//   ....[101]....
        /*13d8*/ 	.word	0x000110d0
        /*13dc*/ 	.word	0x00000006
        /*13e0*/ 	.word	0x00000000
        /*13e4*/ 	.short	0x010a
        /*13e6*/ 	.byte	0x3f
	.zero		1


	//   ....[102]....
        /*13e8*/ 	.word	0x00011120
        /*13ec*/ 	.word	0x00000009
        /*13f0*/ 	.word	0x00000000
        /*13f4*/ 	.short	0x010a
        /*13f6*/ 	.byte	0x3f
	.zero		1


	//   ....[103]....
        /*13f8*/ 	.word	0x00011170
        /*13fc*/ 	.word	0x00000006
        /*1400*/ 	.word	0x00000000
        /*1404*/ 	.short	0x010a
        /*1406*/ 	.byte	0x3f
	.zero		1


	//   ....[104]....
        /*1408*/ 	.word	0x000111c0
        /*140c*/ 	.word	0x00000009
        /*1410*/ 	.word	0x00000000
        /*1414*/ 	.short	0x010a
        /*1416*/ 	.byte	0x3f
	.zero		1


	//   ....[105]....
        /*1418*/ 	.word	0x00011210
        /*141c*/ 	.word	0x00000006
        /*1420*/ 	.word	0x00000000
        /*1424*/ 	.short	0x010a
        /*1426*/ 	.byte	0x3f
	.zero		1


	//   ....[106]....
        /*1428*/ 	.word	0x00011260
        /*142c*/ 	.word	0x00000009
        /*1430*/ 	.word	0x00000000
        /*1434*/ 	.short	0x010a
        /*1436*/ 	.byte	0x3f
	.zero		1


	//   ....[107]....
        /*1438*/ 	.word	0x000112b0
        /*143c*/ 	.word	0x00000006
        /*1440*/ 	.word	0x00000000
        /*1444*/ 	.short	0x010a
        /*1446*/ 	.byte	0x3f
	.zero		1


	//   ....[108]....
        /*1448*/ 	.word	0x00011300
        /*144c*/ 	.word	0x00000009
        /*1450*/ 	.word	0x00000000
        /*1454*/ 	.short	0x010a
        /*1456*/ 	.byte	0x3f
	.zero		1


	//   ....[109]....
        /*1458*/ 	.word	0x00011350
        /*145c*/ 	.word	0x00000006
        /*1460*/ 	.word	0x00000000
        /*1464*/ 	.short	0x010a
        /*1466*/ 	.byte	0x3f
	.zero		1


	//----- nvinfo : EIATTR_NUM_MBARRIERS
	.align		4
.L_30:
        /*1468*/ 	.byte	0x03, 0x38
        /*146a*/ 	.short	0x0032


	//----- nvinfo : EIATTR_EXIT_INSTR_OFFSETS
	.align		4
        /*146c*/ 	.byte	0x04, 0x1c
        /*146e*/ 	.short	(.L_32 - .L_31)


	//   ....[0]....
.L_31:
        /*1470*/ 	.word	0x00001520


	//   ....[1]....
        /*1474*/ 	.word	0x00001580


	//   ....[2]....
        /*1478*/ 	.word	0x0000ef60


	//   ....[3]....
        /*147c*/ 	.word	0x0000ef90


	//   ....[4]....
        /*1480*/ 	.word	0x00010a00


	//----- nvinfo : EIATTR_MAX_THREADS
	.align		4
.L_32:
        /*1484*/ 	.byte	0x04, 0x05
        /*1486*/ 	.short	(.L_34 - .L_33)
.L_33:
        /*1488*/ 	.word	0x00000180
        /*148c*/ 	.word	0x00000001
        /*1490*/ 	.word	0x00000001


	//----- nvinfo : EIATTR_CRS_STACK_SIZE
	.align		4
.L_34:
        /*1494*/ 	.byte	0x04, 0x1e
        /*1496*/ 	.short	(.L_36 - .L_35)
.L_35:
        /*1498*/ 	.word	0x00000000


	//----- nvinfo : EIATTR_CBANK_PARAM_SIZE
	.align		4
.L_36:
        /*149c*/ 	.byte	0x03, 0x19
        /*149e*/ 	.short	0x0470


	//----- nvinfo : EIATTR_PARAM_CBANK
	.align		4
        /*14a0*/ 	.byte	0x04, 0x0a
        /*14a2*/ 	.short	(.L_38 - .L_37)
	.align		4
.L_37:
        /*14a4*/ 	.word	index@(.nv.constant0._ZN7cutlass13device_kernelINS_4gemm6kernel13GemmUniversalIN4cute5tupleIJiiiiEEENS1_10collective13CollectiveMmaINS1_37MainloopSm90TmaGmmaWarpSpecializedFP8ILi22ENS5_IJNS4_1CILi1EEESB_SB_EEENS1_32KernelTmaWarpSpecializedPingpongEEENS5_IJNSA_ILi64EEENSA_ILi256EEENSA_ILi32EEEEEENS_12float_e5m2_tENS5_IJlSB_lEEESJ_SK_NS4_8TiledMMAINS4_8MMA_AtomIJNS4_4SM904GMMA31MMA_64x256x32_F32E5M2E5M2_SS_TNILNSO_7ScaleInE1ELSQ_1EEEEEENS4_6LayoutISC_NS5_IJNSA_ILi0EEESU_SU_EEEEENS5_IJNS4_10UnderscoreESX_SX_EEEEENS4_13SM90_TMA_LOADENS4_14ComposedLayoutINS4_7SwizzleILi1ELi4ELi3EEENS4_18smem_ptr_flag_bitsILi8EEENST_INS5_IJNSA_ILi8EEESH_EEENS5_IJSH_SB_EEEEEEEvNS4_8identityES10_S1A_vS1B_EENS_8epilogue10collective6detail29Sm90TmaWarpSpecializedAdapterINS1E_15DefaultEpilogueISJ_SK_SK_NS1D_6thread17LinearCombinationISJ_Li1EffLNS1I_9ScaleType4KindE0ELNS_15FloatRoundStyleE2ESJ_EENS1_15EpilogueDefaultEEEEEvvEEEEvNT_6ParamsE)
        /*14a8*/ 	.short	0x0210
        /*14aa*/ 	.short	0x0470


	//----- nvinfo : EIATTR_SW_WAR
	.align		4
.L_38:
        /*14ac*/ 	.byte	0x04, 0x36
        /*14ae*/ 	.short	(.L_40 - .L_39)
.L_39:
        /*14b0*/ 	.word	0x00000008
.L_40:


//--------------------- .nv.callgraph             --------------------------
	.section	.nv.callgraph,"",@"SHT_CUDA_CALLGRAPH"
	.align	4
	.sectionentsize	8
	.align		4
        /*0000*/ 	.word	0x00000000
	.align		4
        /*0004*/ 	.word	0xffffffff
	.align		4
        /*0008*/ 	.word	0x00000000
	.align		4
        /*000c*/ 	.word	0xfffffffe
	.align		4
        /*0010*/ 	.word	0x00000000
	.align		4
        /*0014*/ 	.word	0xfffffffd
	.align		4
        /*0018*/ 	.word	0x00000000
	.align		4
        /*001c*/ 	.word	0xfffffffc


//--------------------- .nv.constant4             --------------------------
	.section	.nv.constant4,"a",@progbits
	.align	8
	.align		8
.nv.constant4:
        /*0000*/ 	.dword	_ZN39_INTERNAL_09b4f53c_4_k_cu_63321907_41604cuda3std3__45__cpo5beginE
	.align		8
        /*0008*/ 	.dword	_ZN39_INTERNAL_09b4f53c_4_k_cu_63321907_41604cuda3std3__45__cpo3endE
	.align		8
        /*0010*/ 	.dword	_ZN39_INTERNAL_09b4f53c_4_k_cu_63321907_41604cuda3std3__45__cpo6cbeginE
	.align		8
        /*0018*/ 	.dword	_ZN39_INTERNAL_09b4f53c_4_k_cu_63321907_41604cuda3std3__45__cpo4cendE
	.align		8
        /*0020*/ 	.dword	_ZN39_INTERNAL_09b4f53c_4_k_cu_63321907_41604cuda3std3__441_GLOBAL__N__09b4f53c_4_k_cu_63321907_41606ignoreE
	.align		8
        /*0028*/ 	.dword	_ZN39_INTERNAL_09b4f53c_4_k_cu_63321907_41604cuda3std3__419piecewise_constructE
	.align		8
        /*0030*/ 	.dword	_ZN39_INTERNAL_09b4f53c_4_k_cu_63321907_41604cuda3std3__48in_placeE
	.align		8
        /*0038*/ 	.dword	_ZN39_INTERNAL_09b4f53c_4_k_cu_63321907_41604cuda3std6ranges3__45__cpo4swapE
	.align		8
        /*0040*/ 	.dword	_ZN39_INTERNAL_09b4f53c_4_k_cu_63321907_41604cuda3std6ranges3__45__cpo9iter_moveE
	.align		8
        /*0048*/ 	.dword	_ZN39_INTERNAL_09b4f53c_4_k_cu_63321907_41604cute7productE
	.align		8
        /*0050*/ 	.dword	_ZN39_INTERNAL_09b4f53c_4_k_cu_63321907_41604cute1_E


//--------------------- .text._ZN7cutlass13device_kernelINS_4gemm6kernel13GemmUniversalIN4cute5tupleIJiiiiEEENS1_10collective13CollectiveMmaINS1_37MainloopSm90TmaGmmaWarpSpecializedFP8ILi22ENS5_IJNS4_1CILi1EEESB_SB_EEENS1_32KernelTmaWarpSpecializedPingpongEEENS5_IJNSA_ILi64EEENSA_ILi256EEENSA_ILi32EEEEEENS_12float_e5m2_tENS5_IJlSB_lEEESJ_SK_NS4_8TiledMMAINS4_8MMA_AtomIJNS4_4SM904GMMA31MMA_64x256x32_F32E5M2E5M2_SS_TNILNSO_7ScaleInE1ELSQ_1EEEEEENS4_6LayoutISC_NS5_IJNSA_ILi0EEESU_SU_EEEEENS5_IJNS4_10UnderscoreESX_SX_EEEEENS4_13SM90_TMA_LOADENS4_14ComposedLayoutINS4_7SwizzleILi1ELi4ELi3EEENS4_18smem_ptr_flag_bitsILi8EEENST_INS5_IJNSA_ILi8EEESH_EEENS5_IJSH_SB_EEEEEEEvNS4_8identityES10_S1A_vS1B_EENS_8epilogue10collective6detail29Sm90TmaWarpSpecializedAdapterINS1E_15DefaultEpilogueISJ_SK_SK_NS1D_6thread17LinearCombinationISJ_Li1EffLNS1I_9ScaleType4KindE0ELNS_15FloatRoundStyleE2ESJ_EENS1_15EpilogueDefaultEEEEEvvEEEEvNT_6ParamsE --------------------------
	.section	.text._ZN7cutlass13device_kernelINS_4gemm6kernel13GemmUniversalIN4cute5tupleIJiiiiEEENS1_10collective13CollectiveMmaINS1_37MainloopSm90TmaGmmaWarpSpecializedFP8ILi22ENS5_IJNS4_1CILi1EEESB_SB_EEENS1_32KernelTmaWarpSpecializedPingpongEEENS5_IJNSA_ILi64EEENSA_ILi256EEENSA_ILi32EEEEEENS_12float_e5m2_tENS5_IJlSB_lEEESJ_SK_NS4_8TiledMMAINS4_8MMA_AtomIJNS4_4SM904GMMA31MMA_64x256x32_F32E5M2E5M2_SS_TNILNSO_7ScaleInE1ELSQ_1EEEEEENS4_6LayoutISC_NS5_IJNSA_ILi0EEESU_SU_EEEEENS5_IJNS4_10UnderscoreESX_SX_EEEEENS4_13SM90_TMA_LOADENS4_14ComposedLayoutINS4_7SwizzleILi1ELi4ELi3EEENS4_18smem_ptr_flag_bitsILi8EEENST_INS5_IJNSA_ILi8EEESH_EEENS5_IJSH_SB_EEEEEEEvNS4_8identityES10_S1A_vS1B_EENS_8epilogue10collective6detail29Sm90TmaWarpSpecializedAdapterINS1E_15DefaultEpilogueISJ_SK_SK_NS1D_6thread17LinearCombinationISJ_Li1EffLNS1I_9ScaleType4KindE0ELNS_15FloatRoundStyleE2ESJ_EENS1_15EpilogueDefaultEEEEEvvEEEEvNT_6ParamsE,"ax",@progbits
	.align	128
.text._ZN7cutlass13device_kernelINS_4gemm6kernel13GemmUniversalIN4cute5tupleIJiiiiEEENS1_10collective13CollectiveMmaINS1_37MainloopSm90TmaGmmaWarpSpecializedFP8ILi22ENS5_IJNS4_1CILi1EEESB_SB_EEENS1_32KernelTmaWarpSpecializedPingpongEEENS5_IJNSA_ILi64EEENSA_ILi256EEENSA_ILi32EEEEEENS_12float_e5m2_tENS5_IJlSB_lEEESJ_SK_NS4_8TiledMMAINS4_8MMA_AtomIJNS4_4SM904GMMA31MMA_64x256x32_F32E5M2E5M2_SS_TNILNSO_7ScaleInE1ELSQ_1EEEEEENS4_6LayoutISC_NS5_IJNSA_ILi0EEESU_SU_EEEEENS5_IJNS4_10UnderscoreESX_SX_EEEEENS4_13SM90_TMA_LOADENS4_14ComposedLayoutINS4_7SwizzleILi1ELi4ELi3EEENS4_18smem_ptr_flag_bitsILi8EEENST_INS5_IJNSA_ILi8EEESH_EEENS5_IJSH_SB_EEEEEEEvNS4_8identityES10_S1A_vS1B_EENS_8epilogue10collective6detail29Sm90TmaWarpSpecializedAdapterINS1E_15DefaultEpilogueISJ_SK_SK_NS1D_6thread17LinearCombinationISJ_Li1EffLNS1I_9ScaleType4KindE0ELNS_15FloatRoundStyleE2ESJ_EENS1_15EpilogueDefaultEEEEEvvEEEEvNT_6ParamsE:
        .type           _ZN7cutlass13device_kernelINS_4gemm6kernel13GemmUniversalIN4cute5tupleIJiiiiEEENS1_10collective13CollectiveMmaINS1_37MainloopSm90TmaGmmaWarpSpecializedFP8ILi22ENS5_IJNS4_1CILi1EEESB_SB_EEENS1_32KernelTmaWarpSpecializedPingpongEEENS5_IJNSA_ILi64EEENSA_ILi256EEENSA_ILi32EEEEEENS_12float_e5m2_tENS5_IJlSB_lEEESJ_SK_NS4_8TiledMMAINS4_8MMA_AtomIJNS4_4SM904GMMA31MMA_64x256x32_F32E5M2E5M2_SS_TNILNSO_7ScaleInE1ELSQ_1EEEEEENS4_6LayoutISC_NS5_IJNSA_ILi0EEESU_SU_EEEEENS5_IJNS4_10UnderscoreESX_SX_EEEEENS4_13SM90_TMA_LOADENS4_14ComposedLayoutINS4_7SwizzleILi1ELi4ELi3EEENS4_18smem_ptr_flag_bitsILi8EEENST_INS5_IJNSA_ILi8EEESH_EEENS5_IJSH_SB_EEEEEEEvNS4_8identityES10_S1A_vS1B_EENS_8epilogue10collective6detail29Sm90TmaWarpSpecializedAdapterINS1E_15DefaultEpilogueISJ_SK_SK_NS1D_6thread17LinearCombinationISJ_Li1EffLNS1I_9ScaleType4KindE0ELNS_15FloatRoundStyleE2ESJ_EENS1_15EpilogueDefaultEEEEEvvEEEEvNT_6ParamsE,@function
        .size           _ZN7cutlass13device_kernelINS_4gemm6kernel13GemmUniversalIN4cute5tupleIJiiiiEEENS1_10collective13CollectiveMmaINS1_37MainloopSm90TmaGmmaWarpSpecializedFP8ILi22ENS5_IJNS4_1CILi1EEESB_SB_EEENS1_32KernelTmaWarpSpecializedPingpongEEENS5_IJNSA_ILi64EEENSA_ILi256EEENSA_ILi32EEEEEENS_12float_e5m2_tENS5_IJlSB_lEEESJ_SK_NS4_8TiledMMAINS4_8MMA_AtomIJNS4_4SM904GMMA31MMA_64x256x32_F32E5M2E5M2_SS_TNILNSO_7ScaleInE1ELSQ_1EEEEEENS4_6LayoutISC_NS5_IJNSA_ILi0EEESU_SU_EEEEENS5_IJNS4_10UnderscoreESX_SX_EEEEENS4_13SM90_TMA_LOADENS4_14ComposedLayoutINS4_7SwizzleILi1ELi4ELi3EEENS4_18smem_ptr_flag_bitsILi8EEENST_INS5_IJNSA_ILi8EEESH_EEENS5_IJSH_SB_EEEEEEEvNS4_8identityES10_S1A_vS1B_EENS_8epilogue10collective6detail29Sm90TmaWarpSpecializedAdapterINS1E_15DefaultEpilogueISJ_SK_SK_NS1D_6thread17LinearCombinationISJ_Li1EffLNS1I_9ScaleType4KindE0ELNS_15FloatRoundStyleE2ESJ_EENS1_15EpilogueDefaultEEEEEvvEEEEvNT_6ParamsE,(.L_x_369 - _ZN7cutlass13device_kernelINS_4gemm6kernel13GemmUniversalIN4cute5tupleIJiiiiEEENS1_10collective13CollectiveMmaINS1_37MainloopSm90TmaGmmaWarpSpecializedFP8ILi22ENS5_IJNS4_1CILi1EEESB_SB_EEENS1_32KernelTmaWarpSpecializedPingpongEEENS5_IJNSA_ILi64EEENSA_ILi256EEENSA_ILi32EEEEEENS_12float_e5m2_tENS5_IJlSB_lEEESJ_SK_NS4_8TiledMMAINS4_8MMA_AtomIJNS4_4SM904GMMA31MMA_64x256x32_F32E5M2E5M2_SS_TNILNSO_7ScaleInE1ELSQ_1EEEEEENS4_6LayoutISC_NS5_IJNSA_ILi0EEESU_SU_EEEEENS5_IJNS4_10UnderscoreESX_SX_EEEEENS4_13SM90_TMA_LOADENS4_14ComposedLayoutINS4_7SwizzleILi1ELi4ELi3EEENS4_18smem_ptr_flag_bitsILi8EEENST_INS5_IJNSA_ILi8EEESH_EEENS5_IJSH_SB_EEEEEEEvNS4_8identityES10_S1A_vS1B_EENS_8epilogue10collective6detail29Sm90TmaWarpSpecializedAdapterINS1E_15DefaultEpilogueISJ_SK_SK_NS1D_6thread17LinearCombinationISJ_Li1EffLNS1I_9ScaleType4KindE0ELNS_15FloatRoundStyleE2ESJ_EENS1_15EpilogueDefaultEEEEEvvEEEEvNT_6ParamsE)
        .other          _ZN7cutlass13device_kernelINS_4gemm6kernel13GemmUniversalIN4cute5tupleIJiiiiEEENS1_10collective13CollectiveMmaINS1_37MainloopSm90TmaGmmaWarpSpecializedFP8ILi22ENS5_IJNS4_1CILi1EEESB_SB_EEENS1_32KernelTmaWarpSpecializedPingpongEEENS5_IJNSA_ILi64EEENSA_ILi256EEENSA_ILi32EEEEEENS_12float_e5m2_tENS5_IJlSB_lEEESJ_SK_NS4_8TiledMMAINS4_8MMA_AtomIJNS4_4SM904GMMA31MMA_64x256x32_F32E5M2E5M2_SS_TNILNSO_7ScaleInE1ELSQ_1EEEEEENS4_6LayoutISC_NS5_IJNSA_ILi0EEESU_SU_EEEEENS5_IJNS4_10UnderscoreESX_SX_EEEEENS4_13SM90_TMA_LOADENS4_14ComposedLayoutINS4_7SwizzleILi1ELi4ELi3EEENS4_18smem_ptr_flag_bitsILi8EEENST_INS5_IJNSA_ILi8EEESH_EEENS5_IJSH_SB_EEEEEEEvNS4_8identityES10_S1A_vS1B_EENS_8epilogue10collective6detail29Sm90TmaWarpSpecializedAdapterINS1E_15DefaultEpilogueISJ_SK_SK_NS1D_6thread17LinearCombinationISJ_Li1EffLNS1I_9ScaleType4KindE0ELNS_15FloatRoundStyleE2ESJ_EENS1_15EpilogueDefaultEEEEEvvEEEEvNT_6ParamsE,@"STO_CUDA_ENTRY STV_DEFAULT"
_ZN7cutlass13device_kernelINS_4gemm6kernel13GemmUniversalIN4cute5tupleIJiiiiEEENS1_10collective13CollectiveMmaINS1_37MainloopSm90TmaGmmaWarpSpecializedFP8ILi22ENS5_IJNS4_1CILi1EEESB_SB_EEENS1_32KernelTmaWarpSpecializedPingpongEEENS5_IJNSA_ILi64EEENSA_ILi256EEENSA_ILi32EEEEEENS_12float_e5m2_tENS5_IJlSB_lEEESJ_SK_NS4_8TiledMMAINS4_8MMA_AtomIJNS4_4SM904GMMA31MMA_64x256x32_F32E5M2E5M2_SS_TNILNSO_7ScaleInE1ELSQ_1EEEEEENS4_6LayoutISC_NS5_IJNSA_ILi0EEESU_SU_EEEEENS5_IJNS4_10UnderscoreESX_SX_EEEEENS4_13SM90_TMA_LOADENS4_14ComposedLayoutINS4_7SwizzleILi1ELi4ELi3EEENS4_18smem_ptr_flag_bitsILi8EEENST_INS5_IJNSA_ILi8EEESH_EEENS5_IJSH_SB_EEEEEEEvNS4_8identityES10_S1A_vS1B_EENS_8epilogue10collective6detail29Sm90TmaWarpSpecializedAdapterINS1E_15DefaultEpilogueISJ_SK_SK_NS1D_6thread17LinearCombinationISJ_Li1EffLNS1I_9ScaleType4KindE0ELNS_15FloatRoundStyleE2ESJ_EENS1_15EpilogueDefaultEEEEEvvEEEEvNT_6ParamsE:
[----:B------:R-:W0:Y:S02]  /*0000*/  LDC R1, c[0x0][0x28] ;  /* 0x00000a00ff017b82 */ /* 0x000e240000000800 */
[----:B0-----:R-:W-:Y:S01]  /*0010*/  VIADD R1, R1, 0xfffffef0 ;  /* 0xfffffef001017836 */ /* 0x001fe20000000000 */
[----:B------:R-:W0:Y:S01]  /*0020*/  S2R R2, SR_TID.X ;  /* 0x0000000000027919 */ /* 0x000e220000002100 */
[----:B------:R-:W-:Y:S01]  /*0030*/  ELECT P0, URZ, PT ;  /* 0x00000000003f782f */ /* 0x000fe20003800000 */
[----:B------:R-:W-:Y:S01]  /*0040*/  BSSY B0, `(.L_x_0) ;  /* 0x0000014000007945 */ /* 0x000fe20003800000 */
[----:B0-----:R-:W-:-:S05]  /*0050*/  SHF.R.U32.HI R0, RZ, 0x5, R2 ;  /* 0x00000005ff007819 */ /* 0x001fca0000011602 */
[----:B------:R-:W0:Y:S02]  /*0060*/  SHFL.IDX PT, R3, R0, RZ, 0x1f ;  /* 0x00001fff00037589 */ /* 0x000e2400000e0000 */
[----:B0-----:R-:W-:Y:S02]  /*0070*/  R2UR UR6, R3 ;  /* 0x00000000030672ca */ /* 0x001fe400000e0000 */
[----:B------:R-:W-:-:S05]  /*0080*/  SHF.R.U32.HI R3, RZ, 0x7, R2 ;  /* 0x00000007ff037819 */ /* 0x000fca0000011602 */
[----:B------:R0:W1:Y:S06]  /*0090*/  SHFL.IDX PT, R4, R3, RZ, 0x1f ;  /* 0x00001fff03047589 */ /* 0x00006c00000e0000 */
[----:B------:R-:W-:Y:S02]  /*00a0*/  USHF.R.S32.HI UR4, URZ, 0x1f, UR6 ;  /* 0x0000001f3f047899 */ /* 0x000fe40008011406 */
[----:B------:R-:W-:Y:S02]  /*00b0*/  ISETP.NE.OR P0, PT, RZ, UR6, !P0 ;  /* 0x00000006ff007c0c */ /* 0x000fe4000c705670 */
[----:B------:R-:W-:-:S04]  /*00c0*/  ULEA.HI UR4, UR4, UR6, URZ, 0x2 ;  /* 0x0000000604047291 */ /* 0x000fc8000f8f103f */
[----:B------:R-:W-:-:S04]  /*00d0*/  ULOP3.LUT UR4, UR4, 0xfffffffc, URZ, 0xc0, !UPT ;  /* 0xfffffffc04047892 */ /* 0x000fc8000f8ec03f */
[----:B------:R-:W-:-:S03]  /*00e0*/  UIADD3 UR6, UR6, -UR4, URZ ;  /* 0x8000000406067290 */ /* 0x000fc6000fffe03f */
[----:B0-----:R-:W-:Y:S09]  /*00f0*/  @P0 BRA `(.L_x_1) ;  /* 0x0000000000200947 */ /* 0x001ff20003800000 */
[----:B------:R-:W-:Y:S02]  /*0100*/  ULDC.64 UR4, c[0x0][0x198] ;  /* 0x0000660000047ab9 */ /* 0x000fe40000000a00 */
[----:B------:R-:W-:Y:S02]  /*0110*/  UIADD3 UR8, UP0, UR4, 0xf0, URZ ;  /* 0x000000f004087890 */ /* 0x000fe4000ff1e03f */
[----:B------:R-:W-:Y:S02]  /*0120*/  UIADD3 UR4, UP1, UR4, 0x1f0, URZ ;  /* 0x000001f004047890 */ /* 0x000fe4000ff3e03f */
[----:B------:R-:W-:Y:S02]  /*0130*/  UIADD3.X UR9, URZ, UR5, URZ, UP0, !UPT ;  /* 0x000000053f097290 */ /* 0x000fe400087fe43f */
[----:B------:R-:W-:-:S07]  /*0140*/  UIADD3.X UR5, URZ, UR5, URZ, UP1, !UPT ;  /* 0x000000053f057290 */ /* 0x000fce0008ffe43f */
[----:B------:R0:W-:Y:S02]  /*0150*/  UTMACCTL.PF [UR8] ;  /* 0x00000000080079b9 */ /* 0x0001e40008040000 */
[----:B------:R0:W-:Y:S02]  /*0160*/  UTMACCTL.PF [UR4] ;  /* 0x00000000040079b9 */ /* 0x0001e40008040000 */
[----:B0-----:R-:W-:Y:S01]  /*0170*/  NOP ;  /* 0x0000000000007918 */ /* 0x001fe20000000000 */
.L_x_1:
[----:B------:R-:W-:Y:S05]  /*0180*/  BSYNC B0 ;  /* 0x0000000000007941 */ /* 0x000fea0003800000 */
.L_x_0:
[----:B------:R-:W0:Y:S01]  /*0190*/  SHFL.IDX PT, R5, R0, RZ, 0x1f ;  /* 0x00001fff00057589 */ /* 0x000e2200000e0000 */
[----:B-1----:R-:W-:Y:S01]  /*01a0*/  R2UR UR14, R4 ;  /* 0x00000000040e72ca */ /* 0x002fe200000e0000 */
[----:B------:R-:W-:-:S04]  /*01b0*/  UISETP.NE.AND UP0, UPT, UR6, 0x3, UPT ;  /* 0x000000030600788c */ /* 0x000fc8000bf05270 */
[----:B------:R-:W-:-:S08]  /*01c0*/  UISETP.EQ.OR UP0, UPT, UR6, URZ, !UP0 ;  /* 0x0000003f0600728c */ /* 0x000fd0000c702670 */
[----:B------:R-:W-:Y:S02]  /*01d0*/  UIADD3 UR12, UR14, -0x1, URZ ;  /* 0xffffffff0e0c7890 */ /* 0x000fe4000fffe03f */
[----:B------:R-:W-:Y:S02]  /*01e0*/  UISETP.EQ.AND UP0, UPT, UR14, URZ, UP0 ;  /* 0x0000003f0e00728c */ /* 0x000fe40008702270 */
[----:B------:R-:W-:Y:S02]  /*01f0*/  UISETP.GE.U32.AND UP1, UPT, UR12, 0x2, UPT ;  /* 0x000000020c00788c */ /* 0x000fe4000bf26070 */
[----:B------:R-:W-:Y:S01]  /*0200*/  USEL UR13, URZ, 0x1, !UP0 ;  /* 0x000000013f0d7887 */ /* 0x000fe2000c000000 */
[----:B0-----:R-:W-:-:S03]  /*0210*/  ISETP.NE.AND P0, PT, R5, RZ, PT ;  /* 0x000000ff0500720c */ /* 0x001fc60003f05270 */
[----:B------:R-:W-:-:S10]  /*0220*/  USEL UR13, UR13, 0x2, UP1 ;  /* 0x000000020d0d7887 */ /* 0x000fd40008800000 */
[----:B------:R-:W-:Y:S05]  /*0230*/  @P0 BRA `(.L_x_2) ;  /* 0x0000000000f40947 */ /* 0x000fea0003800000 */
[----:B------:R-:W-:Y:S01]  /*0240*/  ELECT P0, URZ, PT ;  /* 0x00000000003f782f */ /* 0x000fe20003800000 */
[----:B------:R-:W-:-:S12]  /*0250*/  BSSY B0, `(.L_x_2) ;  /* 0x000003b000007945 */ /* 0x000fd80003800000 */
[----:B------:R-:W-:Y:S05]  /*0260*/  @!P0 BRA `(.L_x_3) ;  /* 0x0000000000e48947 */ /* 0x000fea0003800000 */
[----:B------:R-:W0:Y:S01]  /*0270*/  S2UR UR7, SR_CgaCtaId ;  /* 0x00000000000779c3 */ /* 0x000e220000008800 */
[----:B------:R-:W-:Y:S01]  /*0280*/  UMOV UR4, 0x400 ;  /* 0x0000040000047882 */ /* 0x000fe20000000000 */
[----:B------:R-:W-:Y:S01]  /*0290*/  UMOV UR5, 0x1 ;  /* 0x0000000100057882 */ /* 0x000fe20000000000 */
[----:B------:R-:W-:Y:S02]  /*02a0*/  UMOV UR8, 0x80 ;  /* 0x0000008000087882 */ /* 0x000fe40000000000 */
[----:B------:R-:W-:-:S04]  /*02b0*/  UIADD3 UR8, -UR8, 0x100000, URZ ;  /* 0x0010000008087890 */ /* 0x000fc8000fffe13f */
[----:B------:R-:W-:Y:S02]  /*02c0*/  USHF.L.U32 UR9, UR8, 0xb, URZ ;  /* 0x0000000b08097899 */ /* 0x000fe4000800063f */
[----:B------:R-:W-:Y:S02]  /*02d0*/  USHF.L.U32 UR8, UR8, 0x1, URZ ;  /* 0x0000000108087899 */ /* 0x000fe4000800063f */
[----:B0-----:R-:W-:Y:S02]  /*02e0*/  ULEA UR7, UR7, UR4, 0x18 ;  /* 0x0000000407077291 */ /* 0x001fe4000f8ec03f */
[----:B------:R-:W-:-:S04]  /*02f0*/  UIADD3 UR4, -UR5, 0x100000, URZ ;  /* 0x0010000005047890 */ /* 0x000fc8000fffe13f */
[----:B------:R-:W-:Y:S02]  /*0300*/  USHF.L.U32 UR5, UR4, 0xb, URZ ;  /* 0x0000000b04057899 */ /* 0x000fe4000800063f */
[----:B------:R-:W-:Y:S01]  /*0310*/  USHF.L.U32 UR4, UR4, 0x1, URZ ;  /* 0x0000000104047899 */ /* 0x000fe2000800063f */
[----:B------:R-:W0:Y:S11]  /*0320*/  FENCE.VIEW.ASYNC.S ;  /* 0x00000000000073c6 */ /* 0x000e360000000000 */
[----:B0-----:R0:W1:Y:S01]  /*0330*/  SYNCS.EXCH.64 URZ, [UR7], UR4 ;  /* 0x00000004073f75b2 */ /* 0x0010620008000100 */
[----:B------:R0:W2:Y:S01]  /*0340*/  SYNCS.EXCH.64 URZ, [UR7+0xb0], UR8 ;  /* 0x0000b008073f75b2 */ /* 0x0000a20008000100 */
[----:B------:R0:W3:Y:S01]  /*0350*/  SYNCS.EXCH.64 URZ, [UR7+0x8], UR4 ;  /* 0x00000804073f75b2 */ /* 0x0000e20008000100 */
[----:B------:R0:W4:Y:S01]  /*0360*/  SYNCS.EXCH.64 URZ, [UR7+0xb8], UR8 ;  /* 0x0000b808073f75b2 */ /* 0x0001220008000100 */
[----:B------:R0:W0:Y:S01]  /*0370*/  SYNCS.EXCH.64 URZ, [UR7+0x10], UR4 ;  /* 0x00001004073f75b2 */ /* 0x0000220008000100 */
        /* <DEDUP_REMOVED lines=39> */
[----:B-1234-:R-:W-:Y:S01]  /*05f0*/  NOP ;  /* 0x0000000000007918 */ /* 0x01efe20000000000 */
.L_x_3:
[----:B0-----:R-:W-:Y:S05]  /*0600*/  BSYNC B0 ;  /* 0x0000000000007941 */ /* 0x001fea0003800000 */
.L_x_2:
[----:B------:R-:W0:Y:S01]  /*0610*/  SHFL.IDX PT, R5, R0, RZ, 0x1f ;  /* 0x00001fff00057589 */ /* 0x000e2200000e0000 */
[----:B------:R-:W-:Y:S01]  /*0620*/  ELECT P0, URZ, PT ;  /* 0x00000000003f782f */ /* 0x000fe20003800000 */
[----:B------:R-:W-:Y:S01]  /*0630*/  NOP ;  /* 0x0000000000007918 */ /* 0x000fe20000000000 */
[----:B------:R-:W-:Y:S01]  /*0640*/  ELECT P1, URZ, PT ;  /* 0x00000000003f782f */ /* 0x000fe20003820000 */
[----:B------:R-:W1:Y:S01]  /*0650*/  SHFL.IDX PT, R4, R0, RZ, 0x1f ;  /* 0x00001fff00047589 */ /* 0x000e6200000e0000 */
[----:B------:R-:W-:Y:S01]  /*0660*/  UMOV UR4, 0x20 ;  /* 0x0000002000047882 */ /* 0x000fe20000000000 */
[----:B------:R-:W-:Y:S01]  /*0670*/  UMOV UR9, 0x80 ;  /* 0x0000008000097882 */ /* 0x000fe20000000000 */
[----:B------:R-:W-:Y:S01]  /*0680*/  NOP ;  /* 0x0000000000007918 */ /* 0x000fe20000000000 */
[----:B------:R2:W3:Y:S01]  /*0690*/  SHFL.IDX PT, R0, R3, RZ, 0x1f ;  /* 0x00001fff03007589 */ /* 0x0004e200000e0000 */
[----:B------:R-:W-:Y:S01]  /*06a0*/  ULDC.64 UR22, c[0x0][0x208] ;  /* 0x0000820000167ab9 */ /* 0x000fe20000000a00 */
[----:B--2---:R-:W-:-:S04]  /*06b0*/  SHF.R.S32.HI R3, RZ, 0x1f, R2 ;  /* 0x0000001fff037819 */ /* 0x004fc80000011402 */
[----:B------:R-:W-:Y:S02]  /*06c0*/  LEA.HI R3, R3, R2, RZ, 0x7 ;  /* 0x0000000203037211 */ /* 0x000fe400078f38ff */
[----:B0-----:R-:W-:Y:S02]  /*06d0*/  ISETP.NE.OR P0, PT, R5, RZ, !P0 ;  /* 0x000000ff0500720c */ /* 0x001fe40004705670 */
[----:B------:R-:W-:Y:S02]  /*06e0*/  LOP3.LUT R3, R3, 0xffffff80, RZ, 0xc0, !PT ;  /* 0xffffff8003037812 */ /* 0x000fe400078ec0ff */
[----:B-1----:R-:W-:-:S03]  /*06f0*/  ISETP.NE.OR P1, PT, R4, RZ, !P1 ;  /* 0x000000ff0400720c */ /* 0x002fc60004f25670 */
[----:B------:R-:W-:Y:S01]  /*0700*/  IMAD.IADD R3, R2, 0x1, -R3 ;  /* 0x0000000102037824 */ /* 0x000fe200078e0a03 */
[----:B---3--:R-:W-:-:S05]  /*0710*/  R2UR UR17, R0 ;  /* 0x00000000001172ca */ /* 0x008fca00000e0000 */
[----:B------:R-:W-:-:S04]  /*0720*/  VOTEU.ALL UP0, P0 ;  /* 0x00000000003f7886 */ /* 0x000fc80000000000 */
[----:B------:R-:W-:Y:S01]  /*0730*/  VOTEU.ALL UP1, P1 ;  /* 0x00000000003f7886 */ /* 0x000fe20000820000 */
[----:B------:R-:W0:Y:S01]  /*0740*/  @!UP0 S2UR UR8, SR_CgaCtaId ;  /* 0x00000000000889c3 */ /* 0x000e220000008800 */
[----:B------:R-:W-:Y:S01]  /*0750*/  @!UP0 UMOV UR7, 0x400 ;  /* 0x0000040000078882 */ /* 0x000fe20000000000 */
[----:B------:R-:W-:-:S04]  /*0760*/  @!UP0 UIADD3 UR4, -UR4, 0x100000, URZ ;  /* 0x0010000004048890 */ /* 0x000fc8000fffe13f */
[----:B------:R-:W-:Y:S02]  /*0770*/  @!UP0 USHF.L.U32 UR5, UR4, 0xb, URZ ;  /* 0x0000000b04058899 */ /* 0x000fe4000800063f */
[----:B------:R-:W-:Y:S01]  /*0780*/  @!UP0 USHF.L.U32 UR4, UR4, 0x1, URZ ;  /* 0x0000000104048899 */ /* 0x000fe2000800063f */
[----:B------:R-:W-:Y:S01]  /*0790*/  @!UP1 UMOV UR10, 0x400 ;  /* 0x00000400000a9882 */ /* 0x000fe20000000000 */
[----:B------:R-:W-:Y:S01]  /*07a0*/  VOTEU.ALL UP2, P1 ;  /* 0x00000000003f7886 */ /* 0x000fe20000840000 */
[----:B------:R-:W-:Y:S01]  /*07b0*/  VOTEU.ALL UP3, P1 ;  /* 0x00000000003f7886 */ /* 0x000fe20000860000 */
[----:B------:R-:W-:Y:S01]  /*07c0*/  VOTEU.ALL UP4, P1 ;  /* 0x00000000003f7886 */ /* 0x000fe20000880000 */
[----:B------:R-:W1:Y:S01]  /*07d0*/  @!UP1 S2UR UR11, SR_CgaCtaId ;  /* 0x00000000000b99c3 */ /* 0x000e620000008800 */
[----:B------:R-:W-:Y:S01]  /*07e0*/  VOTEU.ALL UP5, P1 ;  /* 0x00000000003f7886 */ /* 0x000fe200008a0000 */
[----:B------:R-:W-:Y:S01]  /*07f0*/  ISETP.NE.AND P1, PT, RZ, UR14, PT ;  /* 0x0000000eff007c0c */ /* 0x000fe2000bf25270 */
[----:B0-----:R-:W-:-:S02]  /*0800*/  @!UP0 ULEA UR7, UR8, UR7, 0x18 ;  /* 0x0000000708078291 */ /* 0x001fc4000f8ec03f */
[----:B------:R-:W-:-:S04]  /*0810*/  @!UP1 UIADD3 UR8, -UR9, 0x100000, URZ ;  /* 0x0010000009089890 */ /* 0x000fc8000fffe13f */
[----:B------:R-:W-:Y:S02]  /*0820*/  @!UP1 USHF.L.U32 UR9, UR8, 0xb, URZ ;  /* 0x0000000b08099899 */ /* 0x000fe4000800063f */
[----:B------:R-:W-:Y:S01]  /*0830*/  @!UP1 USHF.L.U32 UR8, UR8, 0x1, URZ ;  /* 0x0000000108089899 */ /* 0x000fe2000800063f */
[----:B------:R-:W-:Y:S01]  /*0840*/  VOTEU.ALL UP0, P0 ;  /* 0x00000000003f7886 */ /* 0x000fe20000000000 */
[----:B-1----:R-:W-:Y:S01]  /*0850*/  @!UP1 ULEA UR10, UR11, UR10, 0x18 ;  /* 0x0000000a0b0a9291 */ /* 0x002fe2000f8ec03f */
[----:B------:R-:W-:Y:S01]  /*0860*/  VOTEU.ALL UP1, P0 ;  /* 0x00000000003f7886 */ /* 0x000fe20000020000 */
[----:B------:R-:W0:Y:S02]  /*0870*/  FENCE.VIEW.ASYNC.S ;  /* 0x00000000000073c6 */ /* 0x000e240000000000 */
[----:B0-----:R-:W0:Y:S02]  /*0880*/  @!UP0 SYNCS.EXCH.64 URZ, [UR7+0x190], UR4 ;  /* 0x00019004073f85b2 */ /* 0x001e240008000100 */
[----:B------:R1:W0:Y:S01]  /*0890*/  @!UP1 SYNCS.EXCH.64 URZ, [UR7+0x198], UR4 ;  /* 0x00019804073f95b2 */ /* 0x0002220008000100 */
[----:B------:R-:W-:Y:S01]  /*08a0*/  NOP ;  /* 0x0000000000007918 */ /* 0x000fe20000000000 */
[----:B-1----:R-:W-:-:S02]  /*08b0*/  ULDC.64 UR4, c[0x0][0x598] ;  /* 0x0001660000047ab9 */ /* 0x002fc40000000a00 */
[----:B------:R-:W-:Y:S02]  /*08c0*/  ISETP.NE.U32.AND P0, PT, RZ, UR4, PT ;  /* 0x00000004ff007c0c */ /* 0x000fe4000bf05070 */
[----:B------:R1:W0:Y:S02]  /*08d0*/  @!UP2 SYNCS.EXCH.64 URZ, [UR10+0x170], UR8 ;  /* 0x000170080a3fa5b2 */ /* 0x0002240008000100 */
[----:B------:R-:W-:Y:S01]  /*08e0*/  ISETP.NE.AND.EX P0, PT, RZ, UR5, PT, P0 ;  /* 0x00000005ff007c0c */ /* 0x000fe2000bf05300 */
[----:B------:R1:W0:Y:S01]  /*08f0*/  @!UP3 SYNCS.EXCH.64 URZ, [UR10+0x178], UR8 ;  /* 0x000178080a3fb5b2 */ /* 0x0002220008000100 */
[----:B------:R1:W0:Y:S01]  /*0900*/  @!UP4 SYNCS.EXCH.64 URZ, [UR10+0x180], UR8 ;  /* 0x000180080a3fc5b2 */ /* 0x0002220008000100 */
[----:B------:R1:W0:Y:S01]  /*0910*/  @!UP5 SYNCS.EXCH.64 URZ, [UR10+0x188], UR8 ;  /* 0x000188080a3fd5b2 */ /* 0x0002220008000100 */
[----:B------:R-:W-:Y:S01]  /*0920*/  NOP ;  /* 0x0000000000007918 */ /* 0x000fe20000000000 */
[----:B0-----:R-:W-:Y:S08]  /*0930*/  BAR.SYNC.DEFER_BLOCKING 0x0 ;  /* 0x0000000000007b1d */ /* 0x001ff00000010000 */
[----:B-1----:R-:W-:Y:S05]  /*0940*/  @!P0 BRA `(.L_x_4) ;  /* 0x0000000000208947 */ /* 0x002fea0003800000 */
[----:B------:R-:W0:Y:S02]  /*0950*/  LDC.64 R4, c[0x0][0x598] ;  /* 0x00016600ff047b82 */ /* 0x000e240000000a00 */
[----:B0-----:R-:W2:Y:S02]  /*0960*/  LDG.E.64 R4, desc[UR22][R4.64] ;  /* 0x0000001604047981 */ /* 0x001ea4000c1e1b00 */
[----:B--2---:R-:W-:-:S04]  /*0970*/  ISETP.NE.U32.AND P0, PT, R4, RZ, PT ;  /* 0x000000ff0400720c */ /* 0x004fc80003f05070 */
[----:B------:R-:W-:-:S13]  /*0980*/  ISETP.NE.AND.EX P0, PT, R5, RZ, PT, P0 ;  /* 0x000000ff0500720c */ /* 0x000fda0003f05300 */
[----:B------:R-:W-:Y:S05]  /*0990*/  @!P0 BRA `(.L_x_4) ;  /* 0x00000000000c8947 */ /* 0x000fea0003800000 */
[----:B------:R-:W2:Y:S02]  /*09a0*/  LD.E R4, desc[UR22][R4.64] ;  /* 0x0000001604047980 */ /* 0x000ea4000c101900 */
[----:B--2---:R-:W-:Y:S01]  /*09b0*/  R2UR UR25, R4 ;  /* 0x00000000041972ca */ /* 0x004fe200000e0000 */
[----:B------:R-:W-:-:S14]  /*09c0*/  BRA `(.L_x_5) ;  /* 0x0000000000247947 */ /* 0x000fdc0003800000 */
.L_x_4:
[----:B------:R-:W-:Y:S02]  /*09d0*/  ULDC.64 UR4, c[0x0][0x588] ;  /* 0x0001620000047ab9 */ /* 0x000fe40000000a00 */
[----:B------:R-:W-:-:S04]  /*09e0*/  ISETP.NE.U32.AND P0, PT, RZ, UR4, PT ;  /* 0x00000004ff007c0c */ /* 0x000fc8000bf05070 */
[----:B------:R-:W-:-:S13]  /*09f0*/  ISETP.NE.AND.EX P0, PT, RZ, UR5, PT, P0 ;  /* 0x00000005ff007c0c */ /* 0x000fda000bf05300 */
[----:B------:R-:W-:Y:S05]  /*0a00*/  @!P0 BRA `(.L_x_6) ;  /* 0x0000000000108947 */ /* 0x000fea0003800000 */
[----:B------:R-:W0:Y:S02]  /*0a10*/  LDC.64 R4, c[0x0][0x588] ;  /* 0x00016200ff047b82 */ /* 0x000e240000000a00 */
[----:B0-----:R-:W2:Y:S02]  /*0a20*/  LDG.E R4, desc[UR22][R4.64] ;  /* 0x0000001604047981 */ /* 0x001ea4000c1e1900 */
[----:B--2---:R-:W-:Y:S01]  /*0a30*/  R2UR UR25, R4 ;  /* 0x00000000041972ca */ /* 0x004fe200000e0000 */
[----:B------:R-:W-:-:S14]  /*0a40*/  BRA `(.L_x_5) ;  /* 0x0000000000047947 */ /* 0x000fdc0003800000 */
.L_x_6:
[----:B------:R-:W-:-:S05]  /*0a50*/  ULDC UR25, c[0x0][0x580] ;  /* 0x0001600000197ab9 */ /* 0x000fca0000000800 */
.L_x_5:
[----:B------:R-:W-:Y:S02]  /*0a60*/  ULDC.64 UR4, c[0x0][0x5a0] ;  /* 0x0001680000047ab9 */ /* 0x000fe40000000a00 */
[----:B------:R-:W-:-:S04]  /*0a70*/  ISETP.NE.U32.AND P0, PT, RZ, UR4, PT ;  /* 0x00000004ff007c0c */ /* 0x000fc8000bf05070 */
[----:B------:R-:W-:-:S13]  /*0a80*/  ISETP.NE.AND.EX P0, PT, RZ, UR5, PT, P0 ;  /* 0x00000005ff007c0c */ /* 0x000fda000bf05300 */
[----:B------:R-:W-:Y:S05]  /*0a90*/  @!P0 BRA `(.L_x_7) ;  /* 0x0000000000208947 */ /* 0x000fea0003800000 */
        /* <DEDUP_REMOVED lines=8> */
.L_x_7:
        /* <DEDUP_REMOVED lines=8> */
.L_x_9:
[----:B------:R-:W-:-:S05]  /*0ba0*/  ULDC UR26, c[0x0][0x584] ;  /* 0x00016100001a7ab9 */ /* 0x000fca0000000800 */
.L_x_8:
[----:B------:R-:W0:Y:S01]  /*0bb0*/  LDC R0, c[0x0][0x65c] ;  /* 0x00019700ff007b82 */ /* 0x000e220000000800 */
[----:B------:R-:W1:Y:S01]  /*0bc0*/  S2R R12, SR_CTAID.Y ;  /* 0x00000000000c7919 */ /* 0x000e620000002600 */
[----:B------:R-:W-:Y:S01]  /*0bd0*/  IMAD.MOV.U32 R5, RZ, RZ, RZ ;  /* 0x000000ffff057224 */ /* 0x000fe200078e00ff */
[----:B------:R-:W-:Y:S01]  /*0be0*/  UISETP.NE.AND UP0, UPT, UR14, 0x2, UPT ;  /* 0x000000020e00788c */ /* 0x000fe2000bf05270 */
[----:B------:R-:W2:Y:S01]  /*0bf0*/  S2R R4, SR_CTAID.X ;  /* 0x0000000000047919 */ /* 0x000ea20000002500 */
[----:B------:R-:W-:Y:S01]  /*0c00*/  ULDC UR7, c[0x0][0x28c] ;  /* 0x0000a30000077ab9 */ /* 0x000fe20000000800 */
[----:B------:R-:W-:Y:S01]  /*0c10*/  UMOV UR5, URZ ;  /* 0x0000003f00057c82 */ /* 0x000fe20008000000 */
[----:B------:R-:W-:Y:S02]  /*0c20*/  UIADD3 UR7, UR7, 0x1f, URZ ;  /* 0x0000001f07077890 */ /* 0x000fe4000fffe03f */
[----:B------:R-:W-:Y:S01]  /*0c30*/  PLOP3.LUT P0, PT, PT, PT, UP0, 0x80, 0x0 ;  /* 0x000000000000781c */ /* 0x000fe20003f0f008 */
[----:B------:R-:W-:Y:S01]  /*0c40*/  UMOV UR4, URZ ;  /* 0x0000003f00047c82 */ /* 0x000fe20008000000 */
[----:B------:R-:W-:Y:S01]  /*0c50*/  ULDC.64 UR18, c[0x0][0x650] ;  /* 0x0001940000127ab9 */ /* 0x000fe20000000a00 */
[----:B------:R-:W-:-:S04]  /*0c60*/  USHF.R.S32.HI UR10, URZ, 0x1f, UR7 ;  /* 0x0000001f3f0a7899 */ /* 0x000fc80008011407 */
[----:B------:R-:W-:-:S04]  /*0c70*/  ULEA.HI UR10, UR10, UR7, URZ, 0x5 ;  /* 0x000000070a0a7291 */ /* 0x000fc8000f8f283f */
[----:B------:R-:W-:Y:S01]  /*0c80*/  USHF.R.S32.HI UR14, URZ, 0x5, UR10 ;  /* 0x000000053f0e7899 */ /* 0x000fe2000801140a */
[----:B0-----:R-:W-:-:S13]  /*0c90*/  ISETP.NE.AND P2, PT, R0, 0x1, PT ;  /* 0x000000010000780c */ /* 0x001fda0003f45270 */
[----:B------:R-:W2:Y:S01]  /*0ca0*/  @P2 LDC R9, c[0x0][0x10] ;  /* 0x00000400ff092b82 */ /* 0x000ea20000000800 */
[----:B-1----:R-:W-:Y:S02]  /*0cb0*/  @P2 IMAD.MOV.U32 R6, RZ, RZ, R12 ;  /* 0x000000ffff062224 */ /* 0x002fe400078e000c */
[----:B------:R-:W-:-:S05]  /*0cc0*/  @P2 IMAD.MOV.U32 R7, RZ, RZ, RZ ;  /* 0x000000ffff072224 */ /* 0x000fca00078e00ff */
[----:B------:R-:W0:Y:S01]  /*0cd0*/  @!P2 LDC R11, c[0x0][0xc] ;  /* 0x00000300ff0bab82 */ /* 0x000e220000000800 */
[----:B------:R-:W-:Y:S01]  /*0ce0*/  ULDC UR8, c[0x0][0xc] ;  /* 0x0000030000087ab9 */ /* 0x000fe20000000800 */
[----:B------:R-:W-:Y:S01]  /*0cf0*/  ULDC UR9, c[0x0][0x10] ;  /* 0x0000040000097ab9 */ /* 0x000fe20000000800 */
[----:B------:R-:W-:Y:S01]  /*0d00*/  ULDC UR7, c[0x0][0x14] ;  /* 0x0000050000077ab9 */ /* 0x000fe20000000800 */
[----:B------:R-:W-:-:S04]  /*0d10*/  UIMAD.WIDE.U32 UR8, UR8, UR9, URZ ;  /* 0x00000009080872a5 */ /* 0x000fc8000f8e003f */
[----:B------:R-:W-:Y:S02]  /*0d20*/  UIMAD.WIDE.U32 UR20, UR8, UR7, URZ ;  /* 0x00000007081472a5 */ /* 0x000fe4000f8e003f */
[----:B------:R-:W-:-:S04]  /*0d30*/  UIMAD UR15, UR9, UR7, URZ ;  /* 0x00000007090f72a4 */ /* 0x000fc8000f8e023f */
[----:B------:R-:W-:Y:S01]  /*0d40*/  UIADD3 UR15, UR21, UR15, URZ ;  /* 0x0000000f150f7290 */ /* 0x000fe2000fffe03f */
[----:B--2---:R-:W-:-:S04]  /*0d50*/  @P2 IMAD.WIDE.U32 R8, R4, R9, R6 ;  /* 0x0000000904082225 */ /* 0x004fc800078e0006 */
[----:B------:R-:W-:Y:S02]  /*0d60*/  @P2 IMAD.MOV.U32 R13, RZ, RZ, R8 ;  /* 0x000000ffff0d2224 */ /* 0x000fe400078e0008 */
[----:B0-----:R-:W-:-:S04]  /*0d70*/  @!P2 IMAD.WIDE.U32 R6, R11, R12, R4 ;  /* 0x0000000c0b06a225 */ /* 0x001fc800078e0004 */
[----:B------:R-:W-:Y:S02]  /*0d80*/  @P2 IMAD.MOV.U32 R11, RZ, RZ, RZ ;  /* 0x000000ffff0b2224 */ /* 0x000fe400078e00ff */
[----:B------:R-:W-:Y:S02]  /*0d90*/  @!P2 IMAD.MOV.U32 R13, RZ, RZ, R6 ;  /* 0x000000ffff0da224 */ /* 0x000fe400078e0006 */
[----:B------:R-:W-:Y:S02]  /*0da0*/  @P2 IMAD.IADD R10, R9, 0x1, R11 ;  /* 0x00000001090a2824 */ /* 0x000fe400078e020b */
[----:B------:R-:W-:Y:S01]  /*0db0*/  @!P2 IMAD.MOV.U32 R10, RZ, RZ, R7 ;  /* 0x000000ffff0aa224 */ /* 0x000fe200078e0007 */
[----:B------:R0:W-:Y:S01]  /*0dc0*/  STL [R1+0x80], R13 ;  /* 0x0000800d01007387 */ /* 0x0001e20000100800 */
[----:B------:R-:W-:Y:S02]  /*0dd0*/  IMAD.MOV.U32 R18, RZ, RZ, R13 ;  /* 0x000000ffff127224 */ /* 0x000fe400078e000d */
[----:B------:R-:W-:Y:S01]  /*0de0*/  IMAD.MOV.U32 R19, RZ, RZ, R10 ;  /* 0x000000ffff137224 */ /* 0x000fe200078e000a */
[----:B------:R0:W-:Y:S01]  /*0df0*/  STL [R1+0x7c], R10 ;  /* 0x00007c0a01007387 */ /* 0x0001e20000100800 */
[----:B------:R-:W-:Y:S05]  /*0e00*/  @P0 BRA `(.L_x_10) ;  /* 0x0000000000280947 */ /* 0x000fea0003800000 */
[----:B------:R-:W-:Y:S01]  /*0e10*/  IADD3 R18, P0, R18, UR20, RZ ;  /* 0x0000001412127c10 */ /* 0x000fe2000ff1e0ff */
[----:B------:R-:W-:Y:S02]  /*0e20*/  UISETP.GE.U32.AND UP0, UPT, UR14, 0x16, UPT ;  /* 0x000000160e00788c */ /* 0x000fe4000bf06070 */
[----:B------:R-:W-:Y:S01]  /*0e30*/  UIMAD.WIDE.U32 UR4, UR14, -0x45d1745d, URZ ;  /* 0xba2e8ba30e0478a5 */ /* 0x000fe2000f8e003f */
[----:B------:R-:W-:Y:S01]  /*0e40*/  IADD3.X R19, R19, UR15, RZ, P0, !PT ;  /* 0x0000000f13137c10 */ /* 0x000fe200087fe4ff */
[----:B------:R1:W-:Y:S02]  /*0e50*/  STL [R1+0x80], R18 ;  /* 0x0000801201007387 */ /* 0x0003e40000100800 */
[----:B------:R-:W-:Y:S02]  /*0e60*/  USHF.R.U32.HI UR5, URZ, 0x4, UR5 ;  /* 0x000000043f057899 */ /* 0x000fe40008011605 */
[----:B------:R1:W-:Y:S01]  /*0e70*/  STL [R1+0x7c], R19 ;  /* 0x00007c1301007387 */ /* 0x0003e20000100800 */
[----:B------:R-:W-:-:S02]  /*0e80*/  UMOV UR4, URZ ;  /* 0x0000003f00047c82 */ /* 0x000fc40008000000 */
[----:B------:R-:W-:Y:S02]  /*0e90*/  @UP0 ULOP3.LUT UR4, UR5, 0x1, URZ, 0xc0, !UPT ;  /* 0x0000000105040892 */ /* 0x000fe4000f8ec03f */
[----:B------:R-:W-:-:S12]  /*0ea0*/  UIMAD UR5, UR5, -0x16, UR14 ;  /* 0xffffffea050578a4 */ /* 0x000fd8000f8e020e */
.L_x_10:
[----:B------:R-:W-:Y:S01]  /*0eb0*/  IMAD.MOV.U32 R8, RZ, RZ, -0x1 ;  /* 0xffffffffff087424 */ /* 0x000fe200078e00ff */
[----:B------:R-:W-:Y:S01]  /*0ec0*/  ISETP.GE.U32.AND P0, PT, R18, UR18, PT ;  /* 0x0000001212007c0c */ /* 0x000fe2000bf06070 */
[----:B------:R-:W-:Y:S01]  /*0ed0*/  IMAD.MOV.U32 R6, RZ, RZ, -0x1 ;  /* 0xffffffffff067424 */ /* 0x000fe200078e00ff */
[----:B------:R-:W-:Y:S01]  /*0ee0*/  PRMT R0, RZ, 0x7610, R0 ;  /* 0x00007610ff007816 */ /* 0x000fe20000000000 */
[----:B------:R-:W-:Y:S01]  /*0ef0*/  IMAD.MOV.U32 R7, RZ, RZ, -0x1 ;  /* 0xffffffffff077424 */ /* 0x000fe200078e00ff */
[----:B------:R2:W-:Y:S01]  /*0f00*/  STL [R1+0x84], R8 ;  /* 0x0000840801007387 */ /* 0x0005e20000100800 */
[----:B------:R-:W-:-:S03]  /*0f10*/  ISETP.GE.U32.AND.EX P0, PT, R19, UR19, PT, P0 ;  /* 0x0000001313007c0c */ /* 0x000fc6000bf06100 */
[----:B------:R2:W-:Y:S04]  /*0f20*/  STL [R1+0x78], R6 ;  /* 0x0000780601007387 */ /* 0x0005e80000100800 */
[----:B------:R2:W-:Y:S06]  /*0f30*/  STL [R1+0x88], R7 ;  /* 0x0000880701007387 */ /* 0x0005ec0000100800 */
[----:B------:R-:W-:Y:S05]  /*0f40*/  @P0 BRA `(.L_x_11) ;  /* 0x0000000400680947 */ /* 0x000fea0003800000 */
[----:B------:R-:W3:Y:S01]  /*0f50*/  LDC.64 R14, c[0x0][0x628] ;  /* 0x00018a00ff0e7b82 */ /* 0x000ee20000000a00 */
[----:B--2---:R-:W-:Y:S02]  /*0f60*/  IMAD.MOV.U32 R6, RZ, RZ, R18 ;  /* 0x000000ffff067224 */ /* 0x004fe400078e0012 */
[----:B------:R-:W-:-:S05]  /*0f70*/  IMAD.MOV.U32 R7, RZ, RZ, R19 ;  /* 0x000000ffff077224 */ /* 0x000fca00078e0013 */
[----:B------:R-:W2:Y:S08]  /*0f80*/  LDC R0, c[0x0][0x630] ;  /* 0x00018c00ff007b82 */ /* 0x000eb00000000800 */
[----:B------:R-:W4:Y:S01]  /*0f90*/  LDC.64 R16, c[0x0][0x620] ;  /* 0x00018800ff107b82 */ /* 0x000f220000000a00 */
[----:B---3--:R-:W-:-:S04]  /*0fa0*/  ISETP.NE.U32.AND P0, PT, R14, RZ, PT ;  /* 0x000000ff0e00720c */ /* 0x008fc80003f05070 */
[----:B------:R-:W-:-:S13]  /*0fb0*/  ISETP.NE.AND.EX P0, PT, R15, RZ, PT, P0 ;  /* 0x000000ff0f00720c */ /* 0x000fda0003f05300 */
[----:B--2-4-:R-:W-:Y:S05]  /*0fc0*/  @!P0 BRA `(.L_x_12) ;  /* 0x0000000000288947 */ /* 0x014fea0003800000 */
[----:B------:R-:W2:Y:S02]  /*0fd0*/  LDC R11, c[0x0][0x634] ;  /* 0x00018d00ff0b7b82 */ /* 0x000ea40000000800 */
[----:B--2---:R-:W-:-:S05]  /*0fe0*/  IADD3 R11, P0, R18, R11, RZ ;  /* 0x0000000b120b7210 */ /* 0x004fca0007f1e0ff */
[----:B0-----:R-:W-:-:S04]  /*0ff0*/  IMAD.X R13, RZ, RZ, R19, P0 ;  /* 0x000000ffff0d7224 */ /* 0x001fc800000e0613 */
[----:B------:R-:W-:-:S04]  /*1000*/  IMAD.WIDE.U32 R6, R13, R14, RZ ;  /* 0x0000000e0d067225 */ /* 0x000fc800078e00ff */
[----:B------:R-:W-:-:S04]  /*1010*/  IMAD.WIDE.U32 R8, P0, R11, R15, R6 ;  /* 0x0000000f0b087225 */ /* 0x000fc80007800006 */
[----:B------:R-:W-:-:S04]  /*1020*/  IMAD.WIDE.U32 R6, R11, R14, RZ ;  /* 0x0000000e0b067225 */ /* 0x000fc800078e00ff */
[----:B------:R-:W-:Y:S01]  /*1030*/  IMAD.X R11, RZ, RZ, RZ, P0 ;  /* 0x000000ffff0b7224 */ /* 0x000fe200000e06ff */
[----:B------:R-:W-:Y:S01]  /*1040*/  IADD3 RZ, P0, R7, R8, RZ ;  /* 0x0000000807ff7210 */ /* 0x000fe20007f1e0ff */
[----:B------:R-:W-:-:S04]  /*1050*/  IMAD.MOV.U32 R10, RZ, RZ, R9 ;  /* 0x000000ffff0a7224 */ /* 0x000fc800078e0009 */
[----:B------:R-:W-:-:S08]  /*1060*/  IMAD.WIDE.U32.X R6, R13, R15, R10, P0 ;  /* 0x0000000f0d067225 */ /* 0x000fd000000e040a */
.L_x_12:
[-CC-:B------:R-:W-:Y:S01]  /*1070*/  SHF.R.U64 R25, R6, R0.reuse, R7.reuse ;  /* 0x0000000006197219 */ /* 0x180fe20000001207 */
[----:B0-----:R-:W0:Y:S01]  /*1080*/  LDC R10, c[0x0][0x618] ;  /* 0x00018600ff0a7b82 */ /* 0x001e220000000800 */
[----:B------:R-:W-:Y:S01]  /*1090*/  SHF.R.U32.HI R5, RZ, R0, R7 ;  /* 0x00000000ff057219 */ /* 0x000fe20000011607 */
[----:B------:R-:W-:Y:S01]  /*10a0*/  IMAD.MOV.U32 R6, RZ, RZ, R18 ;  /* 0x000000ffff067224 */ /* 0x000fe200078e0012 */
[----:B------:R-:W-:Y:S01]  /*10b0*/  IADD3 R9, P0, RZ, -R25, RZ ;  /* 0x80000019ff097210 */ /* 0x000fe20007f1e0ff */
[----:B------:R-:W-:Y:S01]  /*10c0*/  IMAD.MOV.U32 R7, RZ, RZ, R19 ;  /* 0x000000ffff077224 */ /* 0x000fe200078e0013 */
[----:B------:R-:W-:Y:S01]  /*10d0*/  I2FP.F32.U32 R0, R4 ;  /* 0x0000000400007245 */ /* 0x000fe20000201000 */
[----:B------:R-:W-:Y:S02]  /*10e0*/  ULDC UR7, c[0x0][0x150] ;  /* 0x0000540000077ab9 */ /* 0x000fe40000000800 */
[----:B------:R-:W2:Y:S01]  /*10f0*/  LDC.64 R22, c[0x0][0x640] ;  /* 0x00019000ff167b82 */ /* 0x000ea20000000a00 */
[----:B------:R-:W-:-:S02]  /*1100*/  IMAD.X R11, RZ, RZ, ~R5, P0 ;  /* 0x000000ffff0b7224 */ /* 0x000fc400000e0e05 */
[----:B------:R-:W-:Y:S01]  /*1110*/  FMUL R0, R0, UR7 ;  /* 0x0000000700007c20 */ /* 0x000fe20008400000 */
[----:B------:R-:W-:Y:S01]  /*1120*/  IMAD.WIDE.U32 R6, R9, R16, R6 ;  /* 0x0000001009067225 */ /* 0x000fe200078e0006 */
[----:B------:R-:W-:-:S03]  /*1130*/  ULDC UR7, c[0x0][0x154] ;  /* 0x0000550000077ab9 */ /* 0x000fc60000000800 */
[----:B------:R-:W-:Y:S01]  /*1140*/  IMAD R8, R11, R16, RZ ;  /* 0x000000100b087224 */ /* 0x000fe200078e02ff */
[----:B------:R-:W3:Y:S01]  /*1150*/  LDC R5, c[0x0][0x144] ;  /* 0x00005100ff057b82 */ /* 0x000ee20000000800 */
[----:B------:R-:W4:Y:S02]  /*1160*/  F2I.U32.TRUNC.NTZ R0, R0 ;  /* 0x0000000000007305 */ /* 0x000f24000020f000 */
[----:B------:R-:W-:-:S04]  /*1170*/  IMAD R9, R9, R17, R8 ;  /* 0x0000001109097224 */ /* 0x000fc800078e0208 */
[----:B------:R-:W-:Y:S01]  /*1180*/  IMAD.IADD R7, R7, 0x1, R9 ;  /* 0x0000000107077824 */ /* 0x000fe200078e0209 */
[----:B------:R-:W5:Y:S01]  /*1190*/  LDC R16, c[0x0][0x608] ;  /* 0x00018200ff107b82 */ /* 0x000f620000000800 */
[----:B------:R-:W-:-:S03]  /*11a0*/  IMAD.MOV.U32 R9, RZ, RZ, -0x1 ;  /* 0xffffffffff097424 */ /* 0x000fc600078e00ff */
[--C-:B0-----:R-:W-:Y:S02]  /*11b0*/  SHF.R.U64 R14, R6, R10, R7.reuse ;  /* 0x0000000a060e7219 */ /* 0x101fe40000001207 */
[----:B------:R-:W-:Y:S02]  /*11c0*/  I2FP.F32.U32 R6, R12 ;  /* 0x0000000c00067245 */ /* 0x000fe40000201000 */
[----:B------:R-:W0:Y:S01]  /*11d0*/  LDC R20, c[0x0][0x658] ;  /* 0x00019600ff147b82 */ /* 0x000e220000000800 */
[----:B--2---:R-:W-:Y:S01]  /*11e0*/  ISETP.NE.U32.AND P0, PT, R22, RZ, PT ;  /* 0x000000ff1600720c */ /* 0x004fe20003f05070 */
[----:B----4-:R-:W-:Y:S02]  /*11f0*/  IMAD.MOV R8, RZ, RZ, -R0 ;  /* 0x000000ffff087224 */ /* 0x010fe400078e0a00 */
[----:B------:R-:W-:Y:S01]  /*1200*/  FMUL R6, R6, UR7 ;  /* 0x0000000706067c20 */ /* 0x000fe20008400000 */
[----:B------:R-:W-:Y:S02]  /*1210*/  SHF.R.U32.HI R7, RZ, R10, R7 ;  /* 0x0000000aff077219 */ /* 0x000fe40000011607 */
[----:B------:R-:W-:Y:S01]  /*1220*/  ISETP.NE.AND.EX P0, PT, R23, RZ, PT, P0 ;  /* 0x000000ff1700720c */ /* 0x000fe20003f05300 */
[----:B------:R2:W4:Y:S01]  /*1230*/  F2I.U32.TRUNC.NTZ R13, R6 ;  /* 0x00000006000d7305 */ /* 0x000522000020f000 */
[----:B------:R-:W2:Y:S01]  /*1240*/  LDC R15, c[0x0][0x148] ;  /* 0x00005200ff0f7b82 */ /* 0x000ea20000000800 */
[----:B---3--:R-:W-:-:S07]  /*1250*/  IMAD R0, R5, R8, R4 ;  /* 0x0000000805007224 */ /* 0x008fce00078e0204 */
[----:B-1----:R-:W1:Y:S01]  /*1260*/  LDC R18, c[0x0][0x600] ;  /* 0x00018000ff127b82 */ /* 0x002e620000000800 */
[-CC-:B-----5:R-:W-:Y:S02]  /*1270*/  SHF.R.U64 R26, R14, R16.reuse, R7.reuse ;  /* 0x000000100e1a7219 */ /* 0x1a0fe40000001207 */
[----:B------:R-:W-:Y:S01]  /*1280*/  SHF.R.U32.HI R5, RZ, R16, R7 ;  /* 0x00000010ff057219 */ /* 0x000fe20000011607 */
[----:B------:R-:W-:-:S04]  /*1290*/  IMAD.MOV.U32 R7, RZ, RZ, 0x1 ;  /* 0x00000001ff077424 */ /* 0x000fc800078e00ff */
[----:B------:R-:W3:Y:S01]  /*12a0*/  LDC R19, c[0x0][0x648] ;  /* 0x00019200ff137b82 */ /* 0x000ee20000000800 */
[-C--:B0-----:R-:W-:Y:S02]  /*12b0*/  SHF.L.U32 R4, R9, R20.reuse, RZ ;  /* 0x0000001409047219 */ /* 0x081fe400000006ff */
[--C-:B------:R-:W-:Y:S02]  /*12c0*/  SHF.R.U64 R16, R26, R20, R5.reuse ;  /* 0x000000141a107219 */ /* 0x100fe40000001205 */
[----:B------:R-:W-:Y:S02]  /*12d0*/  LOP3.LUT R11, RZ, R4, RZ, 0x33, !PT ;  /* 0x00000004ff0b7212 */ /* 0x000fe400078e33ff */
[-C--:B------:R-:W-:Y:S01]  /*12e0*/  SHF.R.U32.HI R5, RZ, R20.reuse, R5 ;  /* 0x00000014ff057219 */ /* 0x080fe20000011605 */
[----:B------:R-:W0:Y:S01]  /*12f0*/  LDC R21, c[0x0][0x638] ;  /* 0x00018e00ff157b82 */ /* 0x000e220000000800 */
[----:B------:R-:W-:Y:S01]  /*1300*/  SHF.L.U32 R10, R7, R20, RZ ;  /* 0x00000014070a7219 */ /* 0x000fe200000006ff */
[----:B------:R-:W-:-:S06]  /*1310*/  IMAD.MOV.U32 R4, RZ, RZ, R16 ;  /* 0x000000ffff047224 */ /* 0x000fcc00078e0010 */
[----:B------:R-:W0:Y:S01]  /*1320*/  LDC R24, c[0x0][0x610] ;  /* 0x00018400ff187b82 */ /* 0x000e220000000800 */
[----:B--2-4-:R-:W-:Y:S05]  /*1330*/  @!P0 BRA `(.L_x_13) ;  /* 0x0000000000288947 */ /* 0x014fea0003800000 */
[----:B------:R-:W2:Y:S02]  /*1340*/  LDC R9, c[0x0][0x64c] ;  /* 0x00019300ff097b82 */ /* 0x000ea40000000800 */
[----:B--2---:R-:W-:-:S05]  /*1350*/  IADD3 R9, P0, R16, R9, RZ ;  /* 0x0000000910097210 */ /* 0x004fca0007f1e0ff */
[----:B------:R-:W-:-:S04]  /*1360*/  IMAD.X R17, RZ, RZ, R5, P0 ;  /* 0x000000ffff117224 */ /* 0x000fc800000e0605 */
[----:B------:R-:W-:-:S04]  /*1370*/  IMAD.WIDE.U32 R4, R17, R22, RZ ;  /* 0x0000001611047225 */ /* 0x000fc800078e00ff */
[----:B------:R-:W-:-:S04]  /*1380*/  IMAD.WIDE.U32 R6, P0, R9, R23, R4 ;  /* 0x0000001709067225 */ /* 0x000fc80007800004 */
[----:B------:R-:W-:-:S04]  /*1390*/  IMAD.WIDE.U32 R4, R9, R22, RZ ;  /* 0x0000001609047225 */ /* 0x000fc800078e00ff */
[----:B------:R-:W-:Y:S01]  /*13a0*/  IMAD.X R9, RZ, RZ, RZ, P0 ;  /* 0x000000ffff097224 */ /* 0x000fe200000e06ff */
[----:B------:R-:W-:Y:S01]  /*13b0*/  IADD3 RZ, P0, R5, R6, RZ ;  /* 0x0000000605ff7210 */ /* 0x000fe20007f1e0ff */
[----:B------:R-:W-:-:S04]  /*13c0*/  IMAD.MOV.U32 R8, RZ, RZ, R7 ;  /* 0x000000ffff087224 */ /* 0x000fc800078e0007 */
[----:B------:R-:W-:-:S08]  /*13d0*/  IMAD.WIDE.U32.X R4, R17, R23, R8, P0 ;  /* 0x0000001711047225 */ /* 0x000fd000000e0408 */
.L_x_13:
[----:B---3--:R-:W-:Y:S01]  /*13e0*/  SHF.R.U64 R4, R4, R19, R5 ;  /* 0x0000001304047219 */ /* 0x008fe20000001205 */
[----:B-1----:R-:W-:Y:S01]  /*13f0*/  VIADD R5, R18, 0xffffffff ;  /* 0xffffffff12057836 */ /* 0x002fe20000000000 */
[----:B------:R-:W-:Y:S01]  /*1400*/  LOP3.LUT R11, R26, R11, RZ, 0xc0, !PT ;  /* 0x0000000b1a0b7212 */ /* 0x000fe200078ec0ff */
[----:B------:R-:W-:Y:S02]  /*1410*/  IMAD.MOV R13, RZ, RZ, -R13 ;  /* 0x000000ffff0d7224 */ /* 0x000fe400078e0a0d */
[----:B------:R-:W-:Y:S01]  /*1420*/  IMAD.MOV R6, RZ, RZ, -R4 ;  /* 0x000000ffff067224 */ /* 0x000fe200078e0a04 */
[----:B------:R-:W-:Y:S01]  /*1430*/  LOP3.LUT R14, R14, R5, RZ, 0xc0, !PT ;  /* 0x000000050e0e7212 */ /* 0x000fe200078ec0ff */
[----:B------:R-:W-:Y:S02]  /*1440*/  @P2 IMAD R0, R15, R13, R12 ;  /* 0x0000000d0f002224 */ /* 0x000fe400078e020c */
[----:B------:R-:W-:Y:S02]  /*1450*/  IMAD R11, R10, R4, R11 ;  /* 0x000000040a0b7224 */ /* 0x000fe400078e020b */
[----:B0-----:R-:W-:-:S02]  /*1460*/  IMAD R5, R6, R21, R16 ;  /* 0x0000001506057224 */ /* 0x001fc400078e0210 */
[----:B------:R-:W-:Y:S02]  /*1470*/  IMAD R4, R11, R24, R0 ;  /* 0x000000180b047224 */ /* 0x000fe400078e0200 */
[----:B------:R-:W-:Y:S02]  /*1480*/  IMAD R5, R5, R18, R14 ;  /* 0x0000001205057224 */ /* 0x000fe400078e020e */
[----:B------:R-:W-:-:S03]  /*1490*/  IMAD.MOV.U32 R0, RZ, RZ, 0x1 ;  /* 0x00000001ff007424 */ /* 0x000fc600078e00ff */
[----:B------:R-:W-:Y:S02]  /*14a0*/  SEL R6, R5, R4, !P2 ;  /* 0x0000000405067207 */ /* 0x000fe40005000000 */
[----:B------:R-:W-:-:S03]  /*14b0*/  SEL R4, R4, R5, !P2 ;  /* 0x0000000504047207 */ /* 0x000fc60005000000 */
[----:B------:R3:W-:Y:S04]  /*14c0*/  STL [R1+0x88], R6 ;  /* 0x0000880601007387 */ /* 0x0007e80000100800 */
[----:B------:R3:W-:Y:S04]  /*14d0*/  STL [R1+0x78], R25 ;  /* 0x0000781901007387 */ /* 0x0007e80000100800 */
[----:B------:R3:W-:Y:S02]  /*14e0*/  STL [R1+0x84], R4 ;  /* 0x0000840401007387 */ /* 0x0007e40000100800 */
.L_x_11:
[----:B------:R-:W-:Y:S05]  /*14f0*/  @!P1 BRA `(.L_x_14) ;  /* 0x000000d8009c9947 */ /* 0x000fea0003800000 */
[----:B------:R-:W-:-:S06]  /*1500*/  UISETP.GT.U32.AND UP0, UPT, UR12, 0x1, UPT ;  /* 0x000000010c00788c */ /* 0x000fcc000bf04070 */
[----:B------:R-:W-:-:S13]  /*1510*/  PLOP3.LUT P0, PT, PT, PT, UP0, 0x80, 0x0 ;  /* 0x000000000000781c */ /* 0x000fda0003f0f008 */
[----:B------:R-:W-:Y:S05]  /*1520*/  @P0 EXIT ;  /* 0x000000000000094d */ /* 0x000fea0003800000 */
.L_x_15:
[----:B------:R-:W-:-:S08]  /*1530*/  NOP ;  /* 0x0000000000007918 */ /* 0x000fd00000000000 */
[----:B------:R-:W4:Y:S02]  /*1540*/  USETMAXREG.TRY_ALLOC.CTAPOOL UP0, 0xe8 ;  /* 0x000000e8000079c8 */ /* 0x000f240008000600 */
[----:B----4-:R-:W-:-:S13]  /*1550*/  PLOP3.LUT P0, PT, PT, PT, UP0, 0x80, 0x0 ;  /* 0x000000000000781c */ /* 0x010fda0003f0f008 */
[----:B------:R-:W-:Y:S05]  /*1560*/  @!P0 BRA `(.L_x_15) ;  /* 0xfffffffc00f08947 */ /* 0x000fea000383ffff */
[----:B------:R-:W-:-:S13]  /*1570*/  LOP3.LUT P0, RZ, R0, 0xff, RZ, 0xc0, !PT ;  /* 0x000000ff00ff7812 */ /* 0x000fda000780c0ff */
[----:B------:R-:W-:Y:S05]  /*1580*/  @!P0 EXIT ;  /* 0x000000000000894d */ /* 0x000fea0003800000 */
[----:B------:R-:W4:Y:S01]  /*1590*/  S2UR UR6, SR_CgaCtaId ;  /* 0x00000000000679c3 */ /* 0x000f220000008800 */
[----:B------:R-:W-:Y:S01]  /*15a0*/  SHF.R.S32.HI R0, RZ, 0x1f, R3 ;  /* 0x0000001fff007819 */ /* 0x000fe20000011403 */
[----:B------:R-:W-:Y:S01]  /*15b0*/  UIADD3 UR7, UR17, -0x1, URZ ;  /* 0xffffffff11077890 */ /* 0x000fe2000fffe03f */
[----:B------:R-:W-:Y:S02]  /*15c0*/  UMOV UR12, 0x400 ;  /* 0x00000400000c7882 */ /* 0x000fe40000000000 */
[CC--:B------:R-:W-:Y:S01]  /*15d0*/  LEA.HI R2, R0.reuse, R3.reuse, RZ, 0x2 ;  /* 0x0000000300027211 */ /* 0x0c0fe200078f10ff */
[----:B------:R-:W-:Y:S01]  /*15e0*/  UISETP.LT.AND UP0, UPT, UR14, 0x1, UPT ;  /* 0x000000010e00788c */ /* 0x000fe2000bf01270 */
[----:B------:R-:W-:Y:S01]  /*15f0*/  LEA.HI R0, R0, R3, RZ, 0x5 ;  /* 0x0000000300007211 */ /* 0x000fe200078f28ff */
[----:B------:R-:W-:Y:S01]  /*1600*/  ULOP3.LUT UR27, UR13, 0x1, URZ, 0xfc, !UPT ;  /* 0x000000010d1b7892 */ /* 0x000fe2000f8efc3f */
[--C-:B---3--:R-:W-:Y:S01]  /*1610*/  SHF.R.S32.HI R4, RZ, 0x2, R2.reuse ;  /* 0x00000002ff047819 */ /* 0x108fe20000011402 */
[----:B------:R-:W-:Y:S01]  /*1620*/  USEL UR16, UR14, 0x1, UP0 ;  /* 0x000000010e107887 */ /* 0x000fe20008000000 */
[----:B------:R-:W-:Y:S01]  /*1630*/  SHF.R.S32.HI R5, RZ, 0x1f, R2 ;  /* 0x0000001fff057819 */ /* 0x000fe20000011402 */
[----:B------:R-:W-:-:S02]  /*1640*/  UISETP.NE.AND UP0, UPT, UR7, URZ, UPT ;  /* 0x0000003f0700728c */ /* 0x000fc4000bf05270 */
[----:B------:R-:W-:Y:S01]  /*1650*/  USHF.L.U32 UR28, UR14, 0x1, URZ ;  /* 0x000000010e1c7899 */ /* 0x000fe2000800063f */
[----:B------:R-:W-:Y:S01]  /*1660*/  LEA.HI R5, R5, R4, RZ, 0x3 ;  /* 0x0000000405057211 */ /* 0x000fe200078f18ff */
[----:B------:R-:W-:Y:S02]  /*1670*/  UIADD3 UR16, -UR16, UR14, URZ ;  /* 0x0000000e10107290 */ /* 0x000fe4000fffe13f */
[----:B------:R-:W-:Y:S01]  /*1680*/  USEL UR30, URZ, 0x1, UP0 ;  /* 0x000000013f1e7887 */ /* 0x000fe20008000000 */
[----:B------:R-:W-:Y:S01]  /*1690*/  LOP3.LUT R5, R5, 0xfffffff8, RZ, 0xc0, !PT ;  /* 0xfffffff805057812 */ /* 0x000fe200078ec0ff */
[----:B----4-:R-:W-:-:S04]  /*16a0*/  ULEA UR12, UR6, UR12, 0x18 ;  /* 0x0000000c060c7291 */ /* 0x010fc8000f8ec03f */
[----:B------:R-:W-:Y:S01]  /*16b0*/  IMAD.IADD R2, R4, 0x1, -R5 ;  /* 0x0000000104027824 */ /* 0x000fe200078e0a05 */
[----:B------:R-:W-:Y:S01]  /*16c0*/  USHF.L.U32 UR6, UR7, 0x3, URZ ;  /* 0x0000000307067899 */ /* 0x000fe2000800063f */
[----:B------:R-:W-:Y:S01]  /*16d0*/  SHF.R.S32.HI R5, RZ, 0x5, R0 ;  /* 0x00000005ff057819 */ /* 0x000fe20000011400 */
[----:B------:R-:W-:Y:S02]  /*16e0*/  UIADD3 UR29, UR12, 0x170, URZ ;  /* 0x000001700c1d7890 */ /* 0x000fe4000fffe03f */
[----:B------:R-:W-:Y:S01]  /*16f0*/  ULOP3.LUT UR6, UR6, 0x8, URZ, 0xc0, !UPT ;  /* 0x0000000806067892 */ /* 0x000fe2000f8ec03f */
[--C-:B------:R-:W-:Y:S01]  /*1700*/  SHF.R.S32.HI R3, RZ, 0x1f, R2.reuse ;  /* 0x0000001fff037819 */ /* 0x100fe20000011402 */
[C-C-:B------:R-:W-:Y:S01]  /*1710*/  IMAD R0, R5.reuse, -0x10, -R2.reuse ;  /* 0xfffffff005007824 */ /* 0x140fe200078e0a02 */
[----:B------:R-:W-:Y:S02]  /*1720*/  ULEA UR17, UR17, UR29, 0x3 ;  /* 0x0000001d11117291 */ /* 0x000fe4000f8e183f */
[----:B------:R-:W-:Y:S01]  /*1730*/  ULOP3.LUT UR31, UR6, 0x8, URZ, 0x3c, !UPT ;  /* 0x00000008061f7892 */ /* 0x000fe2000f8e3c3f */
[----:B------:R-:W-:Y:S01]  /*1740*/  IMAD.WIDE R2, R5, 0x10, R2 ;  /* 0x0000001005027825 */ /* 0x000fe200078e0202 */
[----:B------:R-:W-:-:S03]  /*1750*/  ULOP3.LUT UR18, UR6, 0x18, URZ, 0x3c, !UPT ;  /* 0x0000001806127892 */ /* 0x000fc6000f8e3c3f */
[----:B------:R-:W-:Y:S02]  /*1760*/  ULDC UR6, c[0x0][0x284] ;  /* 0x0000a10000067ab9 */ /* 0x000fe40000000800 */
[----:B------:R-:W-:-:S05]  /*1770*/  VIADD R0, R0, UR6 ;  /* 0x0000000600007c36 */ /* 0x000fca0008000000 */
[----:B------:R3:W-:Y:S04]  /*1780*/  STL [R1+0x8c], R0 ;  /* 0x00008c0001007387 */ /* 0x0007e80000100800 */
[----:B------:R3:W-:Y:S02]  /*1790*/  STL.64 [R1+0x90], R2 ;  /* 0x0000900201007387 */ /* 0x0007e40000100a00 */
.L_x_298:
[----:B---3--:R-:W-:Y:S01]  /*17a0*/  IMAD.U32 R0, RZ, RZ, UR30 ;  /* 0x0000001eff007e24 */ /* 0x008fe2000f8e00ff */
[----:B0-2---:R-:W3:Y:S01]  /*17b0*/  LDC R2, c[0x0][0x28c] ;  /* 0x0000a300ff027b82 */ /* 0x005ee20000000800 */
[----:B------:R-:W-:Y:S01]  /*17c0*/  UMOV UR6, URZ ;  /* 0x0000003f00067c82 */ /* 0x000fe20008000000 */
[----:B------:R-:W-:Y:S02]  /*17d0*/  UMOV UR19, UR5 ;  /* 0x0000000500137c82 */ /* 0x000fe40008000000 */
[----:B------:R-:W-:-:S04]  /*17e0*/  SHF.L.U32 R0, R0, 0x1f, RZ ;  /* 0x0000001f00007819 */ /* 0x000fc800000006ff */
[----:B----4-:R-:W4:Y:S01]  /*17f0*/  SYNCS.PHASECHK.TRANS64.TRYWAIT P0, [UR17+-0x8], R0 ;  /* 0xfffff800ff0075a7 */ /* 0x010f220008000151 */
[----:B---3--:R-:W-:Y:S01]  /*1800*/  ISETP.GE.AND P1, PT, R2, 0x1, PT ;  /* 0x000000010200780c */ /* 0x008fe20003f26270 */
[----:B----4-:R-:W-:-:S12]  /*1810*/  @!P0 BRA `(.L_x_16) ;  /* 0x000000f0007c8947 */ /* 0x010fd80003800000 */
.L_x_338:
[----:B------:R4:W-:Y:S01]  /*1820*/  STL [R1+0x74], RZ ;  /* 0x000074ff01007387 */ /* 0x0009e20000100800 */
[----:B------:R-:W-:Y:S01]  /*1830*/  UMOV UR7, URZ ;  /* 0x0000003f00077c82 */ /* 0x000fe20008000000 */
[----:B------:R-:W-:Y:S01]  /*1840*/  UMOV UR8, URZ ;  /* 0x0000003f00087c82 */ /* 0x000fe20008000000 */
[----:B---3--:R-:W-:Y:S01]  /*1850*/  IMAD.MOV.U32 R0, RZ, RZ, RZ ;  /* 0x000000ffff007224 */ /* 0x008fe200078e00ff */
[----:B------:R4:W-:Y:S01]  /*1860*/  STL [R1+0x70], RZ ;  /* 0x000070ff01007387 */ /* 0x0009e20000100800 */
[----:B------:R-:W-:Y:S02]  /*1870*/  CS2R R2, SRZ ;  /* 0x0000000000027805 */ /* 0x000fe4000001ff00 */
[----:B------:R-:W-:Y:S02]  /*1880*/  CS2R R4, SRZ ;  /* 0x0000000000047805 */ /* 0x000fe4000001ff00 */
[----:B--2---:R-:W-:Y:S01]  /*1890*/  CS2R R6, SRZ ;  /* 0x0000000000067805 */ /* 0x004fe2000001ff00 */
[----:B------:R4:W-:Y:S01]  /*18a0*/  STL [R1+0x6c], RZ ;  /* 0x00006cff01007387 */ /* 0x0009e20000100800 */
[----:B------:R-:W-:-:S02]  /*18b0*/  CS2R R8, SRZ ;  /* 0x0000000000087805 */ /* 0x000fc4000001ff00 */
[----:B0-----:R-:W-:Y:S02]  /*18c0*/  CS2R R10, SRZ ;  /* 0x00000000000a7805 */ /* 0x001fe4000001ff00 */
[----:B------:R-:W-:Y:S01]  /*18d0*/  CS2R R12, SRZ ;  /* 0x00000000000c7805 */ /* 0x000fe2000001ff00 */
[----:B------:R4:W-:Y:S01]  /*18e0*/  STL [R1+0x68], RZ ;  /* 0x000068ff01007387 */ /* 0x0009e20000100800 */
[----:B------:R-:W-:Y:S02]  /*18f0*/  CS2R R14, SRZ ;  /* 0x00000000000e7805 */ /* 0x000fe4000001ff00 */
[----:B------:R-:W-:Y:S02]  /*1900*/  CS2R R16, SRZ ;  /* 0x0000000000107805 */ /* 0x000fe4000001ff00 */
[----:B-1----:R-:W-:Y:S01]  /*1910*/  CS2R R18, SRZ ;  /* 0x0000000000127805 */ /* 0x002fe2000001ff00 */
[----:B------:R4:W-:Y:S01]  /*1920*/  STL [R1+0x64], RZ ;  /* 0x000064ff01007387 */ /* 0x0009e20000100800 */
[----:B------:R-:W-:-:S02]  /*1930*/  CS2R R20, SRZ ;  /* 0x0000000000147805 */ /* 0x000fc4000001ff00 */
[----:B------:R-:W-:Y:S02]  /*1940*/  CS2R R22, SRZ ;  /* 0x0000000000167805 */ /* 0x000fe4000001ff00 */
[----:B------:R-:W-:Y:S01]  /*1950*/  CS2R R152, SRZ ;  /* 0x0000000000987805 */ /* 0x000fe2000001ff00 */
[----:B------:R4:W-:Y:S01]  /*1960*/  STL [R1+0x60], RZ ;  /* 0x000060ff01007387 */ /* 0x0009e20000100800 */
[----:B------:R-:W-:Y:S02]  /*1970*/  CS2R R154, SRZ ;  /* 0x00000000009a7805 */ /* 0x000fe4000001ff00 */
[----:B------:R-:W-:Y:S02]  /*1980*/  CS2R R156, SRZ ;  /* 0x00000000009c7805 */ /* 0x000fe4000001ff00 */
[----:B------:R-:W-:Y:S01]  /*1990*/  CS2R R158, SRZ ;  /* 0x00000000009e7805 */ /* 0x000fe2000001ff00 */
        /* <DEDUP_REMOVED lines=45> */
[----:B------:R-:W-:Y:S01]  /*1c70*/  IMAD.MOV.U32 R226, RZ, RZ, RZ ;  /* 0x000000ffffe27224 */ /* 0x000fe200078e00ff */
[----:B------:R-:W-:Y:S01]  /*1c80*/  CS2R R24, SRZ ;  /* 0x0000000000187805 */ /* 0x000fe2000001ff00 */
[----:B------:R-:W-:Y:S01]  /*1c90*/  IMAD.U32 R227, RZ, RZ, UR4 ;  /* 0x00000004ffe37e24 */ /* 0x000fe2000f8e00ff */
[----:B------:R4:W-:Y:S01]  /*1ca0*/  STL [R1+0x2c], RZ ;  /* 0x00002cff01007387 */ /* 0x0009e20000100800 */
[----:B------:R-:W-:Y:S02]  /*1cb0*/  CS2R R26, SRZ ;  /* 0x00000000001a7805 */ /* 0x000fe4000001ff00 */
[----:B------:R-:W-:-:S02]  /*1cc0*/  CS2R R28, SRZ ;  /* 0x00000000001c7805 */ /* 0x000fc4000001ff00 */
[----:B------:R-:W-:Y:S01]  /*1cd0*/  CS2R R30, SRZ ;  /* 0x00000000001e7805 */ /* 0x000fe2000001ff00 */
[----:B------:R4:W-:Y:S01]  /*1ce0*/  STL [R1+0x28], RZ ;  /* 0x000028ff01007387 */ /* 0x0009e20000100800 */
[----:B------:R-:W-:Y:S02]  /*1cf0*/  CS2R R32, SRZ ;  /* 0x0000000000207805 */ /* 0x000fe4000001ff00 */
[----:B------:R-:W-:Y:S02]  /*1d00*/  CS2R R34, SRZ ;  /* 0x0000000000227805 */ /* 0x000fe4000001ff00 */
[----:B------:R-:W-:Y:S01]  /*1d10*/  CS2R R36, SRZ ;  /* 0x0000000000247805 */ /* 0x000fe2000001ff00 */
        /* <DEDUP_REMOVED lines=36> */
[----:B------:R4:W-:Y:S01]  /*1f60*/  STL [R1], RZ ;  /* 0x000000ff01007387 */ /* 0x0009e20000100800 */
[----:B------:R-:W-:Y:S02]  /*1f70*/  CS2R R92, SRZ ;  /* 0x00000000005c7805 */ /* 0x000fe4000001ff00 */
[----:B------:R-:W-:Y:S02]  /*1f80*/  CS2R R94, SRZ ;  /* 0x00000000005e7805 */ /* 0x000fe4000001ff00 */
[----:B------:R-:W-:Y:S02]  /*1f90*/  CS2R R96, SRZ ;  /* 0x0000000000607805 */ /* 0x000fe4000001ff00 */
[----:B------:R-:W-:Y:S02]  /*1fa0*/  CS2R R98, SRZ ;  /* 0x0000000000627805 */ /* 0x000fe4000001ff00 */
[----:B------:R-:W-:-:S02]  /*1fb0*/  CS2R R100, SRZ ;  /* 0x0000000000647805 */ /* 0x000fc4000001ff00 */
[----:B------:R-:W-:Y:S02]  /*1fc0*/  CS2R R102, SRZ ;  /* 0x0000000000667805 */ /* 0x000fe4000001ff00 */
        /* <DEDUP_REMOVED lines=23> */
[----:B------:R-:W-:Y:S01]  /*2140*/  CS2R R150, SRZ ;  /* 0x0000000000967805 */ /* 0x000fe2000001ff00 */
[----:B----4-:R-:W-:Y:S06]  /*2150*/  @!P1 BRA `(.L_x_17) ;  /* 0x0000001000609947 */ /* 0x010fec0003800000 */
[----:B------:R-:W-:-:S06]  /*2160*/  UISETP.NE.AND UP0, UPT, UR27, 0x3, UPT ;  /* 0x000000031b00788c */ /* 0x000fcc000bf05270 */
[----:B------:R-:W-:-:S13]  /*2170*/  PLOP3.LUT P1, PT, PT, PT, UP0, 0x80, 0x0 ;  /* 0x000000000000781c */ /* 0x000fda0003f2f008 */
[----:B------:R-:W-:Y:S05]  /*2180*/  @!P1 BRA `(.L_x_18) ;  /* 0x0000000000049947 */ /* 0x000fea0003800000 */
[----:B------:R-:W-:Y:S01]  /*2190*/  BPT.TRAP 0x1 ;  /* 0x000000040000795c */ /* 0x000fe20000300000 */
.L_x_18:
[----:B------:R-:W-:Y:S01]  /*21a0*/  ULEA UR6, UR5, UR12, 0x3 ;  /* 0x0000000c05067291 */ /* 0x000fe2000f8e183f */
[----:B------:R-:W-:-:S05]  /*21b0*/  IMAD.U32 R0, RZ, RZ, UR4 ;  /* 0x00000004ff007e24 */ /* 0x000fca000f8e00ff */
[----:B------:R-:W-:-:S04]  /*21c0*/  SHF.L.U32 R0, R0, 0x1f, RZ ;  /* 0x0000001f00007819 */ /* 0x000fc800000006ff */
[----:B------:R0:W1:Y:S01]  /*21d0*/  SYNCS.PHASECHK.TRANS64.TRYWAIT P0, [UR6], R0 ;  /* 0x00000000ff0075a7 */ /* 0x0000620008000146 */
[----:B------:R-:W-:Y:S05]  /*21e0*/  @!P1 BRA `(.L_x_19) ;  /* 0x0000000000049947 */ /* 0x000fea0003800000 */
[----:B------:R-:W-:Y:S01]  /*21f0*/  BPT.TRAP 0x1 ;  /* 0x000000040000795c */ /* 0x000fe20000300000 */
.L_x_19:
[----:B-1----:R-:W-:Y:S05]  /*2200*/  @P0 BRA `(.L_x_20) ;  /* 0x0000000000080947 */ /* 0x002fea0003800000 */
[----:B------:R-:W1:Y:S02]  /*2210*/  SYNCS.PHASECHK.TRANS64.TRYWAIT P0, [UR6], R0 ;  /* 0x00000000ff0075a7 */ /* 0x000e640008000146 */
[----:B-1----:R-:W-:Y:S05]  /*2220*/  @!P0 BRA `(.L_x_21) ;  /* 0x000000e800108947 */ /* 0x002fea0003800000 */
.L_x_20:
[----:B------:R2:W-:Y:S01]  /*2230*/  STL [R1+0x74], RZ ;  /* 0x000074ff01007387 */ /* 0x0005e20000100800 */
[----:B------:R-:W-:Y:S01]  /*2240*/  UIADD3 UR7, UR12, 0xb280, URZ ;  /* 0x0000b2800c077890 */ /* 0x000fe2000fffe03f */
[----:B------:R-:W-:Y:S01]  /*2250*/  WARPGROUP.ARRIVE ;  /* 0x00000000000079c5 */ /* 0x000fe20000000000 */
[----:B------:R-:W-:Y:S01]  /*2260*/  UIADD3 UR6, UR12, 0x280, URZ ;  /* 0x000002800c067890 */ /* 0x000fe2000fffe03f */
[----:B------:R2:W-:Y:S01]  /*2270*/  STL [R1+0x70], RZ ;  /* 0x000070ff01007387 */ /* 0x0005e20000100800 */
[----:B------:R-:W-:Y:S01]  /*2280*/  USHF.R.U32.HI UR7, URZ, 0x4, UR7 ;  /* 0x000000043f077899 */ /* 0x000fe20008011607 */
[----:B01----:R-:W-:Y:S01]  /*2290*/  IMAD.MOV.U32 R0, RZ, RZ, RZ ;  /* 0x000000ffff007224 */ /* 0x003fe200078e00ff */
[----:B------:R-:W-:Y:S01]  /*22a0*/  USHF.R.U32.HI UR6, URZ, 0x4, UR6 ;  /* 0x000000043f067899 */ /* 0x000fe20008011606 */
[----:B------:R2:W-:Y:S01]  /*22b0*/  STL [R1+0x6c], RZ ;  /* 0x00006cff01007387 */ /* 0x0005e20000100800 */
[----:B------:R-:W-:Y:S01]  /*22c0*/  ULOP3.LUT UR7, UR7, 0x3fff, URZ, 0xc0, !UPT ;  /* 0x00003fff07077892 */ /* 0x000fe2000f8ec03f */
[----:B------:R-:W-:Y:S01]  /*22d0*/  CS2R R2, SRZ ;  /* 0x0000000000027805 */ /* 0x000fe2000001ff00 */
[----:B------:R-:W-:Y:S01]  /*22e0*/  ULOP3.LUT UR6, UR6, 0x3fff, URZ, 0xc0, !UPT ;  /* 0x00003fff06067892 */ /* 0x000fe2000f8ec03f */
[----:B------:R2:W-:Y:S01]  /*22f0*/  STL [R1+0x68], RZ ;  /* 0x000068ff01007387 */ /* 0x0005e20000100800 */
[----:B------:R-:W-:Y:S01]  /*2300*/  ULOP3.LUT UR7, UR7, 0x10000, URZ, 0xfc, !UPT ;  /* 0x0001000007077892 */ /* 0x000fe2000f8efc3f */
[----:B------:R-:W-:Y:S01]  /*2310*/  CS2R R4, SRZ ;  /* 0x0000000000047805 */ /* 0x000fe2000001ff00 */
[----:B------:R-:W-:Y:S01]  /*2320*/  ULOP3.LUT UR6, UR6, 0x10000, URZ, 0xfc, !UPT ;  /* 0x0001000006067892 */ /* 0x000fe2000f8efc3f */
[----:B------:R2:W-:Y:S01]  /*2330*/  STL [R1+0x64], RZ ;  /* 0x000064ff01007387 */ /* 0x0005e20000100800 */
[----:B------:R-:W-:Y:S01]  /*2340*/  ULEA UR10, UR5, UR7, 0x9 ;  /* 0x00000007050a7291 */ /* 0x000fe2000f8e483f */
[----:B------:R-:W-:Y:S01]  /*2350*/  CS2R R6, SRZ ;  /* 0x0000000000067805 */ /* 0x000fe2000001ff00 */
[----:B------:R-:W-:Y:S01]  /*2360*/  ULEA UR8, UR5, UR6, 0x7 ;  /* 0x0000000605087291 */ /* 0x000fe2000f8e383f */
[----:B------:R2:W-:Y:S01]  /*2370*/  STL [R1+0x60], RZ ;  /* 0x000060ff01007387 */ /* 0x0005e20000100800 */
[----:B------:R-:W-:Y:S01]  /*2380*/  ULDC UR7, c[0x0][0x50c] ;  /* 0x0001430000077ab9 */ /* 0x000fe20000000800 */
[----:B------:R-:W-:Y:S01]  /*2390*/  UMOV UR9, 0xc0000010 ;  /* 0xc000001000097882 */ /* 0x000fe20000000000 */
[----:B------:R-:W-:Y:S01]  /*23a0*/  UISETP.NE.AND UP0, UPT, UR7, 0x1, UPT ;  /* 0x000000010700788c */ /* 0x000fe2000bf05270 */
[----:B------:R2:W-:Y:S01]  /*23b0*/  STL [R1+0x5c], RZ ;  /* 0x00005cff01007387 */ /* 0x0005e20000100800 */
[----:B------:R-:W-:Y:S01]  /*23c0*/  UMOV UR11, 0xc0000010 ;  /* 0xc0000010000b7882 */ /* 0x000fe20000000000 */
[----:B------:R-:W-:Y:S01]  /*23d0*/  UMOV UR6, 0x1 ;  /* 0x0000000100067882 */ /* 0x000fe20000000000 */
[----:B------:R-:W-:Y:S01]  /*23e0*/  USEL UR7, URZ, 0x1, UP0 ;  /* 0x000000013f077887 */ /* 0x000fe20008000000 */
[----:B------:R2:W-:Y:S01]  /*23f0*/  STL [R1+0x58], RZ ;  /* 0x000058ff01007387 */ /* 0x0005e20000100800 */
[----:B------:R-:W-:Y:S01]  /*2400*/  QGMMA.64x256x32.F32.E5M2.E5M2 R24, gdesc[UR8], RZ, !UPT, gsb0 ;  /* 0x03e00000081879f3 */ /* 0x000fe2000c0038ff */
[----:B------:R-:W-:-:S02]  /*2410*/  CS2R R8, SRZ ;  /* 0x0000000000087805 */ /* 0x000fc4000001ff00 */
[----:B------:R-:W-:Y:S01]  /*2420*/  CS2R R10, SRZ ;  /* 0x00000000000a7805 */ /* 0x000fe2000001ff00 */
[----:B------:R2:W-:Y:S01]  /*2430*/  STL [R1+0x54], RZ ;  /* 0x000054ff01007387 */ /* 0x0005e20000100800 */
[----:B------:R-:W-:Y:S02]  /*2440*/  ISETP.NE.AND P0, PT, RZ, UR7, PT ;  /* 0x00000007ff007c0c */ /* 0x000fe4000bf05270 */
        /* <DEDUP_REMOVED lines=56> */
[----:B------:R-:W-:Y:S01]  /*27d0*/  CS2R R224, SRZ ;  /* 0x0000000000e07805 */ /* 0x000fe2000001ff00 */
[----:B------:R-:W-:Y:S01]  /*27e0*/  IMAD.MOV.U32 R226, RZ, RZ, RZ ;  /* 0x000000ffffe27224 */ /* 0x000fe200078e00ff */
[----:B------:R2:W-:Y:S04]  /*27f0*/  STL [R1+0x18], RZ ;  /* 0x000018ff01007387 */ /* 0x0005e80000100800 */
[----:B------:R2:W-:Y:S04]  /*2800*/  STL [R1+0x14], RZ ;  /* 0x000014ff01007387 */ /* 0x0005e80000100800 */
[----:B------:R2:W-:Y:S04]  /*2810*/  STL [R1+0x10], RZ ;  /* 0x000010ff01007387 */ /* 0x0005e80000100800 */
[----:B------:R2:W-:Y:S04]  /*2820*/  STL [R1+0xc], RZ ;  /* 0x00000cff01007387 */ /* 0x0005e80000100800 */
[----:B------:R2:W-:Y:S04]  /*2830*/  STL [R1+0x8], RZ ;  /* 0x000008ff01007387 */ /* 0x0005e80000100800 */
[----:B------:R2:W-:Y:S04]  /*2840*/  STL [R1+0x4], RZ ;  /* 0x000004ff01007387 */ /* 0x0005e80000100800 */
[----:B------:R2:W-:Y:S01]  /*2850*/  STL [R1], RZ ;  /* 0x000000ff01007387 */ /* 0x0005e20000100800 */
[----:B------:R-:W-:Y:S05]  /*2860*/  @!P0 BRA `(.L_x_22) ;  /* 0x0000000800808947 */ /* 0x000fea0003800000 */
[----:B------:R-:W-:Y:S02]  /*2870*/  WARPGROUP.DEPBAR.LE gsb0, 0x0 ;  /* 0x00008000000079c5 */ /* 0x000fe40000010000 */
[----:B------:R-:W-:-:S01]  /*2880*/  FADD R227, RZ, R122 ;  /* 0x0000007affe37221 */ /* 0x000fc20000000000 */
[----:B------:R-:W-:Y:S01]  /*2890*/  FADD R226, RZ, R24 ;  /* 0x00000018ffe27221 */ /* 0x000fe20000000000 */
[----:B------:R-:W-:-:S01]  /*28a0*/  FADD R225, RZ, R25 ;  /* 0x00000019ffe17221 */ /* 0x000fc20000000000 */
[----:B------:R-:W-:Y:S01]  /*28b0*/  FADD R224, RZ, R26 ;  /* 0x0000001affe07221 */ /* 0x000fe20000000000 */
[----:B------:R-:W-:-:S01]  /*28c0*/  FADD R223, RZ, R27 ;  /* 0x0000001bffdf7221 */ /* 0x000fc20000000000 */
[----:B------:R0:W-:Y:S01]  /*28d0*/  STL [R1], R227 ;  /* 0x000000e301007387 */ /* 0x0001e20000100800 */
[----:B------:R-:W-:-:S01]  /*28e0*/  FADD R222, RZ, R28 ;  /* 0x0000001cffde7221 */ /* 0x000fc20000000000 */
[----:B------:R-:W-:Y:S01]  /*28f0*/  FADD R221, RZ, R29 ;  /* 0x0000001dffdd7221 */ /* 0x000fe20000000000 */
[----:B------:R-:W-:-:S01]  /*2900*/  FADD R220, RZ, R30 ;  /* 0x0000001effdc7221 */ /* 0x000fc20000000000 */
[----:B------:R-:W-:Y:S01]  /*2910*/  FADD R219, RZ, R31 ;  /* 0x0000001fffdb7221 */ /* 0x000fe20000000000 */
[----:B------:R-:W-:-:S01]  /*2920*/  FADD R218, RZ, R32 ;  /* 0x00000020ffda7221 */ /* 0x000fc20000000000 */
[----:B------:R-:W-:Y:S01]  /*2930*/  FADD R217, RZ, R33 ;  /* 0x00000021ffd97221 */ /* 0x000fe20000000000 */
[----:B------:R-:W-:-:S01]  /*2940*/  FADD R216, RZ, R34 ;  /* 0x00000022ffd87221 */ /* 0x000fc20000000000 */
[----:B------:R-:W-:Y:S01]  /*2950*/  FADD R215, RZ, R35 ;  /* 0x00000023ffd77221 */ /* 0x000fe20000000000 */
[----:B------:R-:W-:-:S01]  /*2960*/  FADD R214, RZ, R36 ;  /* 0x00000024ffd67221 */ /* 0x000fc20000000000 */
[----:B0-----:R-:W-:Y:S01]  /*2970*/  FADD R227, RZ, R123 ;  /* 0x0000007bffe37221 */ /* 0x001fe20000000000 */
[----:B------:R-:W-:-:S01]  /*2980*/  FADD R213, RZ, R37 ;  /* 0x00000025ffd57221 */ /* 0x000fc20000000000 */
[----:B------:R-:W-:Y:S01]  /*2990*/  FADD R212, RZ, R38 ;  /* 0x00000026ffd47221 */ /* 0x000fe20000000000 */
[----:B------:R-:W-:-:S01]  /*29a0*/  FADD R211, RZ, R39 ;  /* 0x00000027ffd37221 */ /* 0x000fc20000000000 */
[----:B------:R-:W-:Y:S01]  /*29b0*/  FADD R210, RZ, R40 ;  /* 0x00000028ffd27221 */ /* 0x000fe20000000000 */
[----:B------:R0:W-:Y:S01]  /*29c0*/  STL [R1+0x4], R227 ;  /* 0x000004e301007387 */ /* 0x0001e20000100800 */
        /* <DEDUP_REMOVED lines=93> */
[----:B------:R-:W-:Y:S01]  /*2fa0*/  UMOV UR6, URZ ;  /* 0x0000003f00067c82 */ /* 0x000fe20008000000 */
[----:B0-----:R-:W-:-:S05]  /*2fb0*/  FADD R227, RZ, R130 ;  /* 0x00000082ffe37221 */ /* 0x001fca0000000000 */
[----:B------:R0:W-:Y:S02]  /*2fc0*/  STL [R1+0x20], R227 ;  /* 0x000020e301007387 */ /* 0x0001e40000100800 */
        /* <DEDUP_REMOVED lines=42> */
.L_x_22:
[----:B------:R-:W-:-:S04]  /*3270*/  UIADD3 UR19, UR5, 0x1, URZ ;  /* 0x0000000105137890 */ /* 0x000fc8000fffe03f */
[----:B------:R-:W-:-:S04]  /*3280*/  UISETP.NE.AND UP0, UPT, UR19, 0x16, UPT ;  /* 0x000000161300788c */ /* 0x000fc8000bf05270 */
[----:B------:R-:W-:Y:S02]  /*3290*/  USEL UR8, URZ, 0x1, UP0 ;  /* 0x000000013f087887 */ /* 0x000fe40008000000 */
[----:B------:R-:W-:Y:S02]  /*32a0*/  USEL UR19, UR19, URZ, UP0 ;  /* 0x0000003f13137287 */ /* 0x000fe40008000000 */
[----:B------:R-:W-:-:S06]  /*32b0*/  ULOP3.LUT UR8, UR4, UR8, URZ, 0x3c, !UPT ;  /* 0x0000000804087292 */ /* 0x000fcc000f8e3c3f */
[----:B0-----:R-:W-:Y:S01]  /*32c0*/  IMAD.U32 R227, RZ, RZ, UR8 ;  /* 0x00000008ffe37e24 */ /* 0x001fe2000f8e00ff */
[----:B------:R-:W-:-:S06]  /*32d0*/  UMOV UR8, 0x1 ;  /* 0x0000000100087882 */ /* 0x000fcc0000000000 */
.L_x_17:
[----:B------:R-:W-:-:S06]  /*32e0*/  UISETP.GE.AND UP0, UPT, UR16, 0x1, UPT ;  /* 0x000000011000788c */ /* 0x000fcc000bf06270 */
[----:B------:R-:W-:-:S13]  /*32f0*/  PLOP3.LUT P0, PT, PT, PT, UP0, 0x80, 0x0 ;  /* 0x000000000000781c */ /* 0x000fda0003f0f008 */
[----:B------:R-:W-:Y:S05]  /*3300*/  @!P0 BRA `(.L_x_23) ;  /* 0x0000001000708947 */ /* 0x000fea0003800000 */
[----:B------:R-:W-:Y:S01]  /*3310*/  IMAD.U32 R228, RZ, RZ, UR16 ;  /* 0x00000010ffe47e24 */ /* 0x000fe2000f8e00ff */
[----:B------:R-:W-:Y:S01]  /*3320*/  UMOV UR24, UR5 ;  /* 0x0000000500187c82 */ /* 0x000fe20008000000 */
[----:B------:R-:W-:-:S05]  /*3330*/  ULDC UR32, c[0x0][0x50c] ;  /* 0x0001430000207ab9 */ /* 0x000fca0000000800 */
.L_x_31:
[----:B------:R-:W-:-:S06]  /*3340*/  UISETP.NE.AND UP0, UPT, UR27, 0x3, UPT ;  /* 0x000000031b00788c */ /* 0x000fcc000bf05270 */
[----:B------:R-:W-:-:S13]  /*3350*/  PLOP3.LUT P1, PT, PT, PT, UP0, 0x80, 0x0 ;  /* 0x000000000000781c */ /* 0x000fda0003f2f008 */
[----:B01----:R-:W-:Y:S05]  /*3360*/  @!P1 BRA `(.L_x_24) ;  /* 0x0000000000049947 */ /* 0x003fea0003800000 */
[----:B------:R-:W-:Y:S01]  /*3370*/  BPT.TRAP 0x1 ;  /* 0x000000040000795c */ /* 0x000fe20000300000 */
.L_x_24:
[----:B------:R-:W-:Y:S01]  /*3380*/  ULEA UR9, UR19, UR12, 0x3 ;  /* 0x0000000c13097291 */ /* 0x000fe2000f8e183f */
[----:B------:R-:W-:-:S08]  /*3390*/  SHF.L.U32 R229, R227, 0x1f, RZ ;  /* 0x0000001fe3e57819 */ /* 0x000fd000000006ff */
[----:B------:R0:W1:Y:S01]  /*33a0*/  SYNCS.PHASECHK.TRANS64.TRYWAIT P0, [UR9], R229 ;  /* 0x000000e5ff0075a7 */ /* 0x0000620008000149 */
[----:B------:R-:W-:Y:S05]  /*33b0*/  @!P1 BRA `(.L_x_25) ;  /* 0x0000000000049947 */ /* 0x000fea0003800000 */
[----:B------:R-:W-:Y:S01]  /*33c0*/  BPT.TRAP 0x1 ;  /* 0x000000040000795c */ /* 0x000fe20000300000 */
.L_x_25:
[----:B-1----:R-:W-:Y:S05]  /*33d0*/  @P0 BRA `(.L_x_26) ;  /* 0x0000000000080947 */ /* 0x002fea0003800000 */
[----:B------:R-:W1:Y:S02]  /*33e0*/  SYNCS.PHASECHK.TRANS64.TRYWAIT P0, [UR9], R229 ;  /* 0x000000e5ff0075a7 */ /* 0x000e640008000149 */
[----:B-1----:R-:W-:Y:S05]  /*33f0*/  @!P0 BRA `(.L_x_27) ;  /* 0x000000d400b48947 */ /* 0x002fea0003800000 */
.L_x_26:
[----:B------:R-:W-:Y:S01]  /*3400*/  UIADD3 UR9, UR12, 0x280, URZ ;  /* 0x000002800c097890 */ /* 0x000fe2000fffe03f */
[----:B------:R-:W-:Y:S01]  /*3410*/  WARPGROUP.ARRIVE ;  /* 0x00000000000079c5 */ /* 0x000fe20000000000 */
[----:B------:R-:W-:Y:S02]  /*3420*/  UIADD3 UR10, UR12, 0xb280, URZ ;  /* 0x0000b2800c0a7890 */ /* 0x000fe4000fffe03f */
[----:B------:R-:W-:Y:S02]  /*3430*/  UISETP.NE.AND UP0, UPT, UR7, URZ, UPT ;  /* 0x0000003f0700728c */ /* 0x000fe4000bf05270 */
[----:B------:R-:W-:Y:S02]  /*3440*/  USHF.R.U32.HI UR9, URZ, 0x4, UR9 ;  /* 0x000000043f097899 */ /* 0x000fe40008011609 */
[----:B------:R-:W-:Y:S02]  /*3450*/  USHF.R.U32.HI UR10, URZ, 0x4, UR10 ;  /* 0x000000043f0a7899 */ /* 0x000fe4000801160a */
[----:B------:R-:W-:-:S02]  /*3460*/  USEL UR8, UR8, URZ, !UP0 ;  /* 0x0000003f08087287 */ /* 0x000fc4000c000000 */
[----:B------:R-:W-:Y:S02]  /*3470*/  ULOP3.LUT UR9, UR9, 0x3fff, URZ, 0xc0, !UPT ;  /* 0x00003fff09097892 */ /* 0x000fe4000f8ec03f */
[----:B------:R-:W-:Y:S02]  /*3480*/  ULOP3.LUT UR10, UR10, 0x3fff, URZ, 0xc0, !UPT ;  /* 0x00003fff0a0a7892 */ /* 0x000fe4000f8ec03f */
[----:B------:R-:W-:Y:S02]  /*3490*/  UISETP.NE.U32.AND UP0, UPT, UR8, URZ, UPT ;  /* 0x0000003f0800728c */ /* 0x000fe4000bf05070 */
[----:B------:R-:W-:Y:S02]  /*34a0*/  ULOP3.LUT UR8, UR9, 0x10000, URZ, 0xfc, !UPT ;  /* 0x0001000009087892 */ /* 0x000fe4000f8efc3f */
[----:B------:R-:W-:Y:S02]  /*34b0*/  ULOP3.LUT UR10, UR10, 0x10000, URZ, 0xfc, !UPT ;  /* 0x000100000a0a7892 */ /* 0x000fe4000f8efc3f */
[----:B------:R-:W-:-:S02]  /*34c0*/  ULEA UR8, UR19, UR8, 0x7 ;  /* 0x0000000813087291 */ /* 0x000fc4000f8e383f */
[----:B------:R-:W-:Y:S01]  /*34d0*/  ULEA UR10, UR19, UR10, 0x9 ;  /* 0x0000000a130a7291 */ /* 0x000fe2000f8e483f */
[----:B------:R-:W-:Y:S01]  /*34e0*/  UMOV UR9, 0xc0000010 ;  /* 0xc000001000097882 */ /* 0x000fe20000000000 */
[----:B------:R-:W-:Y:S01]  /*34f0*/  UMOV UR11, 0xc0000010 ;  /* 0xc0000010000b7882 */ /* 0x000fe20000000000 */
[----:B------:R-:W-:-:S06]  /*3500*/  UIADD3 UR6, UR6, 0x1, URZ ;  /* 0x0000000106067890 */ /* 0x000fcc000fffe03f */
[----:B------:R-:W-:Y:S01]  /*3510*/  QGMMA.64x256x32.F32.E5M2.E5M2 R24, gdesc[UR8], R24, UP0, gsb0 ;  /* 0x03e00000081879f3 */ /* 0x000fe2000b803818 */
[----:B------:R-:W-:-:S04]  /*3520*/  UISETP.NE.AND UP0, UPT, UR6, UR32, UPT ;  /* 0x000000200600728c */ /* 0x000fc8000bf05270 */
[----:B------:R-:W-:-:S06]  /*3530*/  USEL UR7, URZ, 0x1, UP0 ;  /* 0x000000013f077887 */ /* 0x000fcc0008000000 */
[----:B------:R-:W-:Y:S01]  /*3540*/  ISETP.NE.AND P0, PT, RZ, UR7, PT ;  /* 0x00000007ff007c0c */ /* 0x000fe2000bf05270 */
[----:B------:R-:W-:-:S12]  /*3550*/  WARPGROUP.DEPBAR.LE gsb0, 0x1 ;  /* 0x00008000000079c5 */ /* 0x000fd80000010100 */
[----:B------:R-:W-:Y:S05]  /*3560*/  @!P0 BRA `(.L_x_28) ;  /* 0x0000000c00808947 */ /* 0x000fea0003800000 */
[----:B------:R-:W-:Y:S02]  /*3570*/  WARPGROUP.DEPBAR.LE gsb0, 0x0 ;  /* 0x00008000000079c5 */ /* 0x000fe40000010000 */
[----:B------:R-:W-:-:S01]  /*3580*/  FADD R226, R24, R226 ;  /* 0x000000e218e27221 */ /* 0x000fc20000000000 */
[----:B------:R-:W-:Y:S01]  /*3590*/  FADD R225, R25, R225 ;  /* 0x000000e119e17221 */ /* 0x000fe20000000000 */
[----:B------:R1:W-:Y:S01]  /*35a0*/  STL [R1+0x9c], R227 ;  /* 0x00009ce301007387 */ /* 0x0003e20000100800 */
[----:B------:R-:W-:-:S01]  /*35b0*/  FADD R224, R26, R224 ;  /* 0x000000e01ae07221 */ /* 0x000fc20000000000 */
[----:B------:R-:W-:Y:S01]  /*35c0*/  FADD R223, R27, R223 ;  /* 0x000000df1bdf7221 */ /* 0x000fe20000000000 */
[----:B------:R-:W-:-:S01]  /*35d0*/  FADD R222, R28, R222 ;  /* 0x000000de1cde7221 */ /* 0x000fc20000000000 */
[----:B------:R-:W-:Y:S01]  /*35e0*/  FADD R221, R29, R221 ;  /* 0x000000dd1ddd7221 */ /* 0x000fe20000000000 */
[----:B-1----:R-:W3:Y:S04]  /*35f0*/  LDL.LU R227, [R1+0x30] ;  /* 0x0000300001e37983 */ /* 0x002ee80000300800 */
[----:B------:R1:W-:Y:S01]  /*3600*/  STL [R1+0xa0], R226 ;  /* 0x0000a0e201007387 */ /* 0x0003e20000100800 */
[----:B------:R-:W-:-:S01]  /*3610*/  FADD R220, R30, R220 ;  /* 0x000000dc1edc7221 */ /* 0x000fc20000000000 */
[----:B------:R-:W-:-:S02]  /*3620*/  FADD R219, R31, R219 ;  /* 0x000000db1fdb7221 */ /* 0x000fc40000000000 */
[----:B-1----:R-:W4:Y:S04]  /*3630*/  LDL.LU R226, [R1+0x2c] ;  /* 0x00002c0001e27983 */ /* 0x002f280000300800 */
[----:B------:R1:W-:Y:S01]  /*3640*/  STL [R1+0xa4], R225 ;  /* 0x0000a4e101007387 */ /* 0x0003e20000100800 */
[----:B------:R-:W-:-:S03]  /*3650*/  FADD R218, R32, R218 ;  /* 0x000000da20da7221 */ /* 0x000fc60000000000 */
[----:B-1----:R-:W2:Y:S04]  /*3660*/  LDL.LU R225, [R1+0x28] ;  /* 0x0000280001e17983 */ /* 0x002ea80000300800 */
        /* <DEDUP_REMOVED lines=9> */
[----:B------:R1:W-:Y:S04]  /*3700*/  STL [R1+0xb4], R221 ;  /* 0x0000b4dd01007387 */ /* 0x0003e80000100800 */
        /* <DEDUP_REMOVED lines=12> */
[----:B-1----:R-:W2:Y:S01]  /*37d0*/  LDL.LU R215, [R1] ;  /* 0x0000000001d77983 */ /* 0x002ea20000300800 */
[----:B------:R-:W-:-:S01]  /*37e0*/  FADD R214, R36, R214 ;  /* 0x000000d624d67221 */ /* 0x000fc20000000000 */
[----:B------:R-:W-:Y:S01]  /*37f0*/  FADD R213, R37, R213 ;  /* 0x000000d525d57221 */ /* 0x000fe20000000000 */
[----:B------:R-:W-:-:S01]  /*3800*/  FADD R212, R38, R212 ;  /* 0x000000d426d47221 */ /* 0x000fc20000000000 */
[----:B------:R-:W-:Y:S01]  /*3810*/  FADD R211, R39, R211 ;  /* 0x000000d327d37221 */ /* 0x000fe20000000000 */
[----:B------:R-:W-:-:S01]  /*3820*/  FADD R210, R40, R210 ;  /* 0x000000d228d27221 */ /* 0x000fc20000000000 */
[----:B------:R-:W-:Y:S01]  /*3830*/  STL [R1+0xd0], R214 ;  /* 0x0000d0d601007387 */ /* 0x000fe20000100800 */
        /* <DEDUP_REMOVED lines=11> */
[----:B------:R1:W-:Y:S01]  /*38f0*/  STL [R1+0xdc], R211 ;  /* 0x0000dcd301007387 */ /* 0x0003e20000100800 */
[----:B------:R-:W-:-:S01]  /*3900*/  FADD R200, R50, R200 ;  /* 0x000000c832c87221 */ /* 0x000fc20000000000 */
[----:B------:R-:W-:Y:S01]  /*3910*/  FADD R199, R51, R199 ;  /* 0x000000c733c77221 */ /* 0x000fe20000000000 */
        /* <DEDUP_REMOVED lines=69> */
[----:B-----5:R-:W-:Y:S01]  /*3d70*/  FADD R0, R121, R0 ;  /* 0x0000000079007221 */ /* 0x020fe20000000000 */
[----:B---3--:R-:W-:-:S01]  /*3d80*/  FADD R227, R134, R227 ;  /* 0x000000e386e37221 */ /* 0x008fc20000000000 */
[----:B----4-:R-:W-:Y:S01]  /*3d90*/  FADD R226, R133, R226 ;  /* 0x000000e285e27221 */ /* 0x010fe20000000000 */
[----:B--2---:R-:W-:-:S01]  /*3da0*/  FADD R225, R132, R225 ;  /* 0x000000e184e17221 */ /* 0x004fc20000000000 */
        /* <DEDUP_REMOVED lines=9> */
[----:B------:R-:W-:-:S05]  /*3e40*/  FADD R215, R122, R215 ;  /* 0x000000d77ad77221 */ /* 0x000fca0000000000 */
[----:B------:R2:W-:Y:S04]  /*3e50*/  STL [R1], R215 ;  /* 0x000000d701007387 */ /* 0x0005e80000100800 */
[----:B------:R3:W-:Y:S04]  /*3e60*/  STL [R1+0x4], R216 ;  /* 0x000004d801007387 */ /* 0x0007e80000100800 */
        /* <DEDUP_REMOVED lines=8> */
[----:B-1----:R-:W4:Y:S04]  /*3ef0*/  LDL.LU R211, [R1+0x34] ;  /* 0x0000340001d37983 */ /* 0x002f280000300800 */
[----:B------:R1:W-:Y:S04]  /*3f00*/  STL [R1+0x28], R225 ;  /* 0x000028e101007387 */ /* 0x0003e80000100800 */
[----:B------:R-:W4:Y:S04]  /*3f10*/  LDL.LU R212, [R1+0x38] ;  /* 0x0000380001d47983 */ /* 0x000f280000300800 */
[----:B------:R1:W-:Y:S04]  /*3f20*/  STL [R1+0x2c], R226 ;  /* 0x00002ce201007387 */ /* 0x0003e80000100800 */
[----:B------:R-:W4:Y:S04]  /*3f30*/  LDL.LU R213, [R1+0x3c] ;  /* 0x00003c0001d57983 */ /* 0x000f280000300800 */
[----:B------:R1:W-:Y:S04]  /*3f40*/  STL [R1+0x30], R227 ;  /* 0x000030e301007387 */ /* 0x0003e80000100800 */
[----:B------:R-:W4:Y:S04]  /*3f50*/  LDL.LU R214, [R1+0x40] ;  /* 0x0000400001d67983 */ /* 0x000f280000300800 */
[----:B--2---:R-:W2:Y:S04]  /*3f60*/  LDL.LU R215, [R1+0x44] ;  /* 0x0000440001d77983 */ /* 0x004ea80000300800 */
[----:B---3--:R-:W3:Y:S04]  /*3f70*/  LDL.LU R216, [R1+0x48] ;  /* 0x0000480001d87983 */ /* 0x008ee80000300800 */
[----:B----4-:R-:W4:Y:S04]  /*3f80*/  LDL.LU R217, [R1+0x4c] ;  /* 0x00004c0001d97983 */ /* 0x010f280000300800 */
[----:B0-----:R-:W4:Y:S04]  /*3f90*/  LDL.LU R218, [R1+0x50] ;  /* 0x0000500001da7983 */ /* 0x001f280000300800 */
[----:B------:R-:W4:Y:S04]  /*3fa0*/  LDL.LU R219, [R1+0x54] ;  /* 0x0000540001db7983 */ /* 0x000f280000300800 */
[----:B------:R-:W4:Y:S04]  /*3fb0*/  LDL.LU R220, [R1+0x58] ;  /* 0x0000580001dc7983 */ /* 0x000f280000300800 */
[----:B------:R-:W4:Y:S04]  /*3fc0*/  LDL.LU R221, [R1+0x5c] ;  /* 0x00005c0001dd7983 */ /* 0x000f280000300800 */
[----:B------:R-:W4:Y:S04]  /*3fd0*/  LDL.LU R222, [R1+0x60] ;  /* 0x0000600001de7983 */ /* 0x000f280000300800 */
[----:B------:R-:W4:Y:S04]  /*3fe0*/  LDL.LU R223, [R1+0x64] ;  /* 0x0000640001df7983 */ /* 0x000f280000300800 */
[----:B------:R-:W4:Y:S04]  /*3ff0*/  LDL.LU R224, [R1+0x68] ;  /* 0x0000680001e07983 */ /* 0x000f280000300800 */
[----:B-1----:R-:W4:Y:S04]  /*4000*/  LDL.LU R225, [R1+0x6c] ;  /* 0x00006c0001e17983 */ /* 0x002f280000300800 */
[----:B------:R-:W4:Y:S04]  /*4010*/  LDL.LU R226, [R1+0x70] ;  /* 0x0000700001e27983 */ /* 0x000f280000300800 */
[----:B------:R-:W4:Y:S01]  /*4020*/  LDL.LU R227, [R1+0x74] ;  /* 0x0000740001e37983 */ /* 0x000f220000300800 */
[----:B------:R-:W-:-:S05]  /*4030*/  FADD R211, R135, R211 ;  /* 0x000000d387d37221 */ /* 0x000fca0000000000 */
[----:B------:R0:W-:Y:S01]  /*4040*/  STL [R1+0x34], R211 ;  /* 0x000034d301007387 */ /* 0x0001e20000100800 */
[----:B------:R-:W-:-:S03]  /*4050*/  FADD R212, R136, R212 ;  /* 0x000000d488d47221 */ /* 0x000fc60000000000 */
[----:B0-----:R1:W5:Y:S01]  /*4060*/  LDL.LU R211, [R1+0xdc] ;  /* 0x0000dc0001d37983 */ /* 0x0013620000300800 */
[----:B------:R-:W-:-:S03]  /*4070*/  FADD R213, R137, R213 ;  /* 0x000000d589d57221 */ /* 0x000fc60000000000 */
[----:B------:R0:W-:Y:S01]  /*4080*/  STL [R1+0x38], R212 ;  /* 0x000038d401007387 */ /* 0x0001e20000100800 */
[----:B------:R-:W-:-:S01]  /*4090*/  FADD R214, R138, R214 ;  /* 0x000000d68ad67221 */ /* 0x000fc20000000000 */
[----:B--2---:R-:W-:Y:S02]  /*40a0*/  FADD R215, R139, R215 ;  /* 0x000000d78bd77221 */ /* 0x004fe40000000000 */
[----:B0-----:R1:W5:Y:S01]  /*40b0*/  LDL.LU R212, [R1+0xd8] ;  /* 0x0000d80001d47983 */ /* 0x0013620000300800 */
[----:B---3--:R-:W-:-:S03]  /*40c0*/  FADD R216, R140, R216 ;  /* 0x000000d88cd87221 */ /* 0x008fc60000000000 */
[----:B------:R0:W-:Y:S01]  /*40d0*/  STL [R1+0x3c], R213 ;  /* 0x00003cd501007387 */ /* 0x0001e20000100800 */
[----:B----4-:R-:W-:-:S03]  /*40e0*/  FADD R217, R141, R217 ;  /* 0x000000d98dd97221 */ /* 0x010fc60000000000 */
[----:B0-----:R1:W5:Y:S01]  /*40f0*/  LDL.LU R213, [R1+0xd4] ;  /* 0x0000d40001d57983 */ /* 0x0013620000300800 */
[----:B------:R-:W-:-:S03]  /*4100*/  FADD R218, R142, R218 ;  /* 0x000000da8eda7221 */ /* 0x000fc60000000000 */
[----:B------:R0:W-:Y:S01]  /*4110*/  STL [R1+0x40], R214 ;  /* 0x000040d601007387 */ /* 0x0001e20000100800 */
[----:B------:R-:W-:-:S01]  /*4120*/  FADD R219, R143, R219 ;  /* 0x000000db8fdb7221 */ /* 0x000fc20000000000 */
[----:B------:R-:W-:Y:S02]  /*4130*/  FADD R220, R144, R220 ;  /* 0x000000dc90dc7221 */ /* 0x000fe40000000000 */
[----:B0-----:R1:W5:Y:S04]  /*4140*/  LDL.LU R214, [R1+0xd0] ;  /* 0x0000d00001d67983 */ /* 0x0013680000300800 */
[----:B------:R0:W-:Y:S01]  /*4150*/  STL [R1+0x44], R215 ;  /* 0x000044d701007387 */ /* 0x0001e20000100800 */
[----:B------:R-:W-:-:S01]  /*4160*/  FADD R221, R145, R221 ;  /* 0x000000dd91dd7221 */ /* 0x000fc20000000000 */
[----:B------:R-:W-:-:S02]  /*4170*/  FADD R222, R146, R222 ;  /* 0x000000de92de7221 */ /* 0x000fc40000000000 */
[----:B0-----:R1:W5:Y:S04]  /*4180*/  LDL.LU R215, [R1+0xcc] ;  /* 0x0000cc0001d77983 */ /* 0x0013680000300800 */
[----:B------:R0:W-:Y:S01]  /*4190*/  STL [R1+0x48], R216 ;  /* 0x000048d801007387 */ /* 0x0001e20000100800 */
[----:B------:R-:W-:-:S03]  /*41a0*/  FADD R223, R147, R223 ;  /* 0x000000df93df7221 */ /* 0x000fc60000000000 */
        /* <DEDUP_REMOVED lines=13> */
[----:B------:R0:W-:Y:S04]  /*4280*/  STL [R1+0x5c], R221 ;  /* 0x00005cdd01007387 */ /* 0x0001e80000100800 */
        /* <DEDUP_REMOVED lines=12> */
[----:B0-----:R1:W5:Y:S01]  /*4350*/  LDL.LU R227, [R1+0x9c] ;  /* 0x00009c0001e37983 */ /* 0x0013620000300800 */
[----:B------:R-:W-:-:S05]  /*4360*/  UMOV UR6, URZ ;  /* 0x0000003f00067c82 */ /* 0x000fca0008000000 */
.L_x_28:
[----:B------:R-:W-:Y:S05]  /*4370*/  @!P1 BRA `(.L_x_29) ;  /* 0x0000000000049947 */ /* 0x000fea0003800000 */
[----:B------:R-:W-:Y:S01]  /*4380*/  BPT.TRAP 0x1 ;  /* 0x000000040000795c */ /* 0x000fe20000300000 */
.L_x_29:
[----:B------:R-:W-:Y:S02]  /*4390*/  UISETP.GT.U32.AND UP0, UPT, UR13, 0x1, UPT ;  /* 0x000000010d00788c */ /* 0x000fe4000bf04070 */
[----:B------:R-:W-:-:S04]  /*43a0*/  ULEA UR8, UR24, UR12, 0x3 ;  /* 0x0000000c18087291 */ /* 0x000fc8000f8e183f */
[----:B------:R-:W-:Y:S01]  /*43b0*/  UIADD3 UR8, UR8, 0xb0, URZ ;  /* 0x000000b008087890 */ /* 0x000fe2000fffe03f */
[----:B------:R-:W-:-:S03]  /*43c0*/  PLOP3.LUT P0, PT, PT, PT, UP0, 0x80, 0x0 ;  /* 0x000000000000781c */ /* 0x000fc60003f0f008 */
[----:B------:R-:W-:-:S09]  /*43d0*/  UPRMT UR8, URZ, 0x654, UR8 ;  /* 0x000006543f087896 */ /* 0x000fd20008000008 */
[----:B------:R-:W-:Y:S01]  /*43e0*/  SYNCS.ARRIVE.TRANS64.RED.A1T0 RZ, [UR8], RZ ;  /* 0x000000ffffff79a7 */ /* 0x000fe20008100408 */
[----:B------:R-:W-:Y:S05]  /*43f0*/  @P0 BRA `(.L_x_30) ;  /* 0x0000000000040947 */ /* 0x000fea0003800000 */
[----:B------:R-:W-:Y:S01]  /*4400*/  BPT.TRAP 0x1 ;  /* 0x000000040000795c */ /* 0x000fe20000300000 */
.L_x_30:
[----:B------:R-:W-:Y:S01]  /*4410*/  UIADD3 UR19, UR19, 0x1, URZ ;  /* 0x0000000113137890 */ /* 0x000fe2000fffe03f */
[C---:B------:R-:W-:Y:S01]  /*4420*/  ISETP.GT.AND P0, PT, R228.reuse, 0x1, PT ;  /* 0x00000001e400780c */ /* 0x040fe20003f04270 */
[----:B------:R-:W-:Y:S01]  /*4430*/  UIADD3 UR24, UR24, 0x1, URZ ;  /* 0x0000000118187890 */ /* 0x000fe2000fffe03f */
[----:B------:R-:W-:Y:S01]  /*4440*/  VIADD R228, R228, 0xffffffff ;  /* 0xffffffffe4e47836 */ /* 0x000fe20000000000 */
[----:B------:R-:W-:Y:S02]  /*4450*/  UISETP.NE.AND UP0, UPT, UR19, 0x16, UPT ;  /* 0x000000161300788c */ /* 0x000fe4000bf05270 */
[----:B------:R-:W-:Y:S02]  /*4460*/  UISETP.NE.AND UP1, UPT, UR24, 0x16, UPT ;  /* 0x000000161800788c */ /* 0x000fe4000bf25270 */
[----:B------:R-:W-:Y:S02]  /*4470*/  USEL UR8, URZ, 0x1, UP0 ;  /* 0x000000013f087887 */ /* 0x000fe40008000000 */
[----:B------:R-:W-:-:S02]  /*4480*/  USEL UR19, UR19, URZ, UP0 ;  /* 0x0000003f13137287 */ /* 0x000fc40008000000 */
[----:B------:R-:W-:Y:S02]  /*4490*/  USEL UR24, UR24, URZ, UP1 ;  /* 0x0000003f18187287 */ /* 0x000fe40008800000 */
[----:B-----5:R-:W-:Y:S01]  /*44a0*/  LOP3.LUT R227, R227, UR8, RZ, 0x3c, !PT ;  /* 0x00000008e3e37c12 */ /* 0x020fe2000f8e3cff */
[----:B------:R-:W-:Y:S01]  /*44b0*/  UMOV UR8, 0x1 ;  /* 0x0000000100087882 */ /* 0x000fe20000000000 */
[----:B------:R-:W-:Y:S08]  /*44c0*/  @P0 BRA `(.L_x_31) ;  /* 0xffffffec009c0947 */ /* 0x000ff0000383ffff */
.L_x_23:
[----:B------:R-:W-:-:S04]  /*44d0*/  UISETP.NE.AND UP0, UPT, UR6, URZ, UPT ;  /* 0x0000003f0600728c */ /* 0x000fc8000bf05270 */
[----:B------:R-:W-:-:S06]  /*44e0*/  USEL UR6, URZ, 0x1, !UP0 ;  /* 0x000000013f067887 */ /* 0x000fcc000c000000 */
[----:B------:R-:W-:-:S13]  /*44f0*/  ISETP.NE.AND P0, PT, RZ, UR6, PT ;  /* 0x00000006ff007c0c */ /* 0x000fda000bf05270 */
[----:B------:R-:W-:Y:S05]  /*4500*/  @!P0 BRA `(.L_x_32) ;  /* 0x0000000c00dc8947 */ /* 0x000fea0003800000 */
[----:B------:R-:W3:Y:S04]  /*4510*/  LDL.LU R227, [R1+0x74] ;  /* 0x0000740001e37983 */ /* 0x000ee80000300800 */
[----:B---3--:R3:W-:Y:S04]  /*4520*/  STL [R1+0x9c], R227 ;  /* 0x00009ce301007387 */ /* 0x0087e80000100800 */
[----:B---3--:R-:W3:Y:S04]  /*4530*/  LDL.LU R227, [R1+0x70] ;  /* 0x0000700001e37983 */ /* 0x008ee80000300800 */
        /* <DEDUP_REMOVED lines=55> */
[----:B---3--:R-:W3:Y:S01]  /*48b0*/  LDL.LU R227, [R1] ;  /* 0x0000000001e37983 */ /* 0x008ee20000300800 */
[----:B------:R-:W-:-:S02]  /*48c0*/  WARPGROUP.DEPBAR.LE gsb0, 0x0 ;  /* 0x00008000000079c5 */ /* 0x000fc40000010000 */
[----:B------:R-:W-:Y:S01]  /*48d0*/  FADD R226, R24, R226 ;  /* 0x000000e218e27221 */ /* 0x000fe20000000000 */
        /* <DEDUP_REMOVED lines=97> */
[----:B---3--:R-:W-:-:S05]  /*4ef0*/  FADD R227, R122, R227 ;  /* 0x000000e37ae37221 */ /* 0x008fca0000000000 */
[----:B------:R3:W-:Y:S04]  /*4f00*/  STL [R1], R227 ;  /* 0x000000e301007387 */ /* 0x0007e80000100800 */
[----:B---3--:R-:W3:Y:S02]  /*4f10*/  LDL.LU R227, [R1+0x10c] ;  /* 0x00010c0001e37983 */ /* 0x008ee40000300800 */
[----:B---3--:R-:W-:-:S05]  /*4f20*/  FADD R227, R123, R227 ;  /* 0x000000e37be37221 */ /* 0x008fca0000000000 */
[----:B------:R3:W-:Y:S04]  /*4f30*/  STL [R1+0x4], R227 ;  /* 0x000004e301007387 */ /* 0x0007e80000100800 */
        /* <DEDUP_REMOVED lines=83> */
[----:B------:R3:W-:Y:S02]  /*5470*/  STL [R1+0x74], R227 ;  /* 0x000074e301007387 */ /* 0x0007e40000100800 */
.L_x_32:
[----:B---3--:R-:W-:-:S04]  /*5480*/  IMAD.U32 R227, RZ, RZ, UR31 ;  /* 0x0000001fffe37e24 */ /* 0x008fc8000f8e00ff */
[----:B------:R3:W-:Y:S01]  /*5490*/  SYNCS.ARRIVE.TRANS64.A1T0 RZ, [R227+UR29], RZ ;  /* 0x000000ffe3ff79a7 */ /* 0x0007e2000810001d */
[----:B------:R-:W-:Y:S02]  /*54a0*/  WARPGROUP.DEPBAR.LE gsb0, 0x0 ;  /* 0x00008000000079c5 */ /* 0x000fe40000010000 */
[----:B------:R-:W4:Y:S02]  /*54b0*/  LDC R24, c[0x0][0x28c] ;  /* 0x0000a300ff187b82 */ /* 0x000f240000000800 */
[----:B----4-:R-:W-:-:S13]  /*54c0*/  ISETP.GE.AND P0, PT, R24, 0x1, PT ;  /* 0x000000011800780c */ /* 0x010fda0003f06270 */
[----:B---3--:R-:W-:Y:S05]  /*54d0*/  @!P0 BRA `(.L_x_33) ;  /* 0x0000000000408947 */ /* 0x008fea0003800000 */
[----:B------:R-:W-:-:S06]  /*54e0*/  UISETP.NE.AND UP0, UPT, UR27, 0x3, UPT ;  /* 0x000000031b00788c */ /* 0x000fcc000bf05270 */
[----:B------:R-:W-:-:S13]  /*54f0*/  PLOP3.LUT P0, PT, PT, PT, UP0, 0x80, 0x0 ;  /* 0x000000000000781c */ /* 0x000fda0003f0f008 */
[----:B------:R-:W-:Y:S05]  /*5500*/  @!P0 BRA `(.L_x_34) ;  /* 0x0000000000048947 */ /* 0x000fea0003800000 */
[----:B------:R-:W-:Y:S01]  /*5510*/  BPT.TRAP 0x1 ;  /* 0x000000040000795c */ /* 0x000fe20000300000 */
.L_x_34:
[----:B------:R-:W-:Y:S02]  /*5520*/  UIADD3 UR8, UR16, UR5, URZ ;  /* 0x0000000510087290 */ /* 0x000fe4000fffe03f */
[----:B------:R-:W-:Y:S02]  /*5530*/  UISETP.GT.U32.AND UP0, UPT, UR13, 0x1, UPT ;  /* 0x000000010d00788c */ /* 0x000fe4000bf04070 */
[----:B------:R-:W-:-:S04]  /*5540*/  UIMAD.WIDE.U32 UR6, UR8, -0x45d1745d, URZ ;  /* 0xba2e8ba3080678a5 */ /* 0x000fc8000f8e003f */
[----:B------:R-:W-:Y:S01]  /*5550*/  USHF.R.U32.HI UR6, URZ, 0x4, UR7 ;  /* 0x000000043f067899 */ /* 0x000fe20008011607 */
[----:B------:R-:W-:-:S03]  /*5560*/  PLOP3.LUT P0, PT, PT, PT, UP0, 0x80, 0x0 ;  /* 0x000000000000781c */ /* 0x000fc60003f0f008 */
[----:B------:R-:W-:-:S04]  /*5570*/  UIMAD UR8, UR6, -0x16, UR8 ;  /* 0xffffffea060878a4 */ /* 0x000fc8000f8e0208 */
[----:B------:R-:W-:-:S04]  /*5580*/  ULEA UR8, UR8, UR12, 0x3 ;  /* 0x0000000c08087291 */ /* 0x000fc8000f8e183f */
[----:B------:R-:W-:-:S04]  /*5590*/  UIADD3 UR8, UR8, 0xb0, URZ ;  /* 0x000000b008087890 */ /* 0x000fc8000fffe03f */
[----:B------:R-:W-:-:S09]  /*55a0*/  UPRMT UR8, URZ, 0x654, UR8 ;  /* 0x000006543f087896 */ /* 0x000fd20008000008 */
[----:B------:R-:W-:Y:S01]  /*55b0*/  SYNCS.ARRIVE.TRANS64.RED.A1T0 RZ, [UR8], RZ ;  /* 0x000000ffffff79a7 */ /* 0x000fe20008100408 */
[----:B------:R-:W-:Y:S05]  /*55c0*/  @P0 BRA `(.L_x_33) ;  /* 0x0000000000040947 */ /* 0x000fea0003800000 */
[----:B------:R-:W-:Y:S01]  /*55d0*/  BPT.TRAP 0x1 ;  /* 0x000000040000795c */ /* 0x000fe20000300000 */
.L_x_33:
[----:B------:R-:W3:Y:S01]  /*55e0*/  S2R R25, SR_TID.X ;  /* 0x0000000000197919 */ /* 0x000ee20000002100 */
[----:B------:R-:W-:Y:S01]  /*55f0*/  IMAD.U32 R24, RZ, RZ, UR30 ;  /* 0x0000001eff187e24 */ /* 0x000fe2000f8e00ff */
[----:B------:R-:W-:Y:S01]  /*5600*/  UIADD3 UR5, UR28, UR5, URZ ;  /* 0x000000051c057290 */ /* 0x000fe2000fffe03f */
[----:B------:R-:W4:Y:S01]  /*5610*/  LDC R35, c[0x0][0x288] ;  /* 0x0000a200ff237b82 */ /* 0x000f220000000800 */
[----:B------:R-:W-:Y:S02]  /*5620*/  UISETP.GE.U32.AND UP1, UPT, UR28, 0x16, UPT ;  /* 0x000000161c00788c */ /* 0x000fe4000bf26070 */
[----:B------:R-:W-:Y:S01]  /*5630*/  SHF.L.U32 R24, R24, 0x1f, RZ ;  /* 0x0000001f18187819 */ /* 0x000fe200000006ff */
[----:B------:R-:W-:Y:S02]  /*5640*/  UISETP.GT.U32.AND UP0, UPT, UR5, 0x15, UPT ;  /* 0x000000150500788c */ /* 0x000fe4000bf04070 */
[----:B------:R-:W-:Y:S01]  /*5650*/  UIMAD.WIDE.U32 UR6, UR5, -0x45d1745d, URZ ;  /* 0xba2e8ba3050678a5 */ /* 0x000fe2000f8e003f */
[----:B------:R-:W5:Y:S01]  /*5660*/  SYNCS.PHASECHK.TRANS64.TRYWAIT P0, [UR17+0x8], R24 ;  /* 0x00000818ff0075a7 */ /* 0x000f620008000151 */
[----:B------:R-:W-:-:S02]  /*5670*/  UISETP.LT.U32.AND UP0, UPT, UR28, 0x16, UP0 ;  /* 0x000000161c00788c */ /* 0x000fc40008701070 */
[----:B------:R-:W-:Y:S02]  /*5680*/  USHF.R.U32.HI UR6, URZ, 0x4, UR7 ;  /* 0x000000043f067899 */ /* 0x000fe40008011607 */
[----:B------:R-:W-:Y:S02]  /*5690*/  USEL UR8, URZ, 0x1, !UP0 ;  /* 0x000000013f087887 */ /* 0x000fe4000c000000 */
[----:B------:R-:W-:Y:S02]  /*56a0*/  UIMAD UR5, UR6, -0x16, UR5 ;  /* 0xffffffea060578a4 */ /* 0x000fe4000f8e0205 */
[----:B------:R-:W-:-:S04]  /*56b0*/  ULOP3.LUT UR4, UR4, UR8, URZ, 0x3c, !UPT ;  /* 0x0000000804047292 */ /* 0x000fc8000f8e3c3f */
[----:B------:R-:W-:Y:S01]  /*56c0*/  @UP1 ULOP3.LUT UR4, UR4, 0x1, UR6, 0x78, !UPT ;  /* 0x0000000104041892 */ /* 0x000fe2000f8e7806 */
[----:B---3--:R-:W-:-:S04]  /*56d0*/  SHF.R.S32.HI R26, RZ, 0x1f, R25 ;  /* 0x0000001fff1a7819 */ /* 0x008fc80000011419 */
[----:B------:R-:W-:-:S04]  /*56e0*/  LEA.HI R26, R26, R25, RZ, 0x7 ;  /* 0x000000191a1a7211 */ /* 0x000fc800078f38ff */
[----:B------:R-:W-:-:S05]  /*56f0*/  LOP3.LUT R26, R26, 0xffffff80, RZ, 0xc0, !PT ;  /* 0xffffff801a1a7812 */ /* 0x000fca00078ec0ff */
[----:B------:R-:W-:-:S05]  /*5700*/  IMAD.IADD R26, R25, 0x1, -R26 ;  /* 0x00000001191a7824 */ /* 0x000fca00078e0a1a */
[----:B------:R-:W-:-:S04]  /*5710*/  SHF.R.S32.HI R25, RZ, 0x1f, R26 ;  /* 0x0000001fff197819 */ /* 0x000fc8000001141a */
[----:B------:R-:W-:-:S04]  /*5720*/  LEA.HI R25, R25, R26, RZ, 0x2 ;  /* 0x0000001a19197211 */ /* 0x000fc800078f10ff */
[----:B------:R-:W-:-:S05]  /*5730*/  LOP3.LUT R25, R25, 0xfffffffc, RZ, 0xc0, !PT ;  /* 0xfffffffc19197812 */ /* 0x000fca00078ec0ff */
[----:B------:R-:W-:-:S04]  /*5740*/  IMAD.IADD R40, R26, 0x1, -R25 ;  /* 0x000000011a287824 */ /* 0x000fc800078e0a19 */
[----:B------:R-:W-:Y:S01]  /*5750*/  IMAD.SHL.U32 R32, R40, 0x2, RZ ;  /* 0x0000000228207824 */ /* 0x000fe200078e00ff */
[----:B----45:R-:W-:Y:S06]  /*5760*/  @!P0 BRA `(.L_x_35) ;  /* 0x000000b000f88947 */ /* 0x030fec0003800000 */
.L_x_339:
[----:B------:R4:W-:Y:S01]  /*5770*/  STL [R1+0xa0], R2 ;  /* 0x0000a00201007387 */ /* 0x0009e20000100800 */
[----:B------:R-:W-:Y:S01]  /*5780*/  ULDC UR8, c[0x0][0x284] ;  /* 0x0000a10000087ab9 */ /* 0x000fe20000000800 */
[----:B------:R-:W-:Y:S01]  /*5790*/  SHF.R.S32.HI R33, RZ, 0x1f, R32 ;  /* 0x0000001fff217819 */ /* 0x000fe20000011420 */
[----:B------:R-:W-:Y:S01]  /*57a0*/  ULDC.64 UR6, c[0x0][0x5d0] ;  /* 0x0001740000067ab9 */ /* 0x000fe20000000a00 */
[----:B----4-:R-:W4:Y:S04]  /*57b0*/  LDL.LU R2, [R1+0x88] ;  /* 0x0000880001027983 */ /* 0x010f280000300800 */
[----:B------:R0:W-:Y:S04]  /*57c0*/  STL [R1+0x9c], R0 ;  /* 0x00009c0001007387 */ /* 0x0001e80000100800 */
[----:B------:R-:W2:Y:S04]  /*57d0*/  LDL R227, [R1+0x78] ;  /* 0x0000780001e37983 */ /* 0x000ea80000100800 */
[----:B0-----:R-:W3:Y:S01]  /*57e0*/  LDL R0, [R1+0x84] ;  /* 0x0000840001007983 */ /* 0x001ee20000100800 */
[----:B----4-:R-:W-:-:S03]  /*57f0*/  IMAD.SHL.U32 R37, R2, 0x100, RZ ;  /* 0x0000010002257824 */ /* 0x010fc600078e00ff */
[----:B------:R0:W5:Y:S01]  /*5800*/  LDL.LU R2, [R1+0xa0] ;  /* 0x0000a00001027983 */ /* 0x0001620000300800 */
[----:B---3--:R-:W-:-:S03]  /*5810*/  IMAD.SHL.U32 R34, R0, 0x40, RZ ;  /* 0x0000004000227824 */ /* 0x008fc600078e00ff */
[----:B------:R0:W5:Y:S02]  /*5820*/  LDL.LU R0, [R1+0x9c] ;  /* 0x00009c0001007983 */ /* 0x0001640000300800 */
[----:B------:R-:W-:Y:S02]  /*5830*/  ISETP.GE.AND P0, PT, R34, UR8, PT ;  /* 0x0000000822007c0c */ /* 0x000fe4000bf06270 */
[----:B--2---:R-:W-:Y:S02]  /*5840*/  SHF.R.S32.HI R38, RZ, 0x1f, R227 ;  /* 0x0000001fff267819 */ /* 0x004fe400000114e3 */
[----:B------:R-:W-:Y:S01]  /*5850*/  ISETP.GE.OR P0, PT, R37, R35, P0 ;  /* 0x000000232500720c */ /* 0x000fe20000706670 */
[----:B------:R-:W-:-:S04]  /*5860*/  IMAD.WIDE.U32 R24, R227, UR6, R32 ;  /* 0x00000006e3187c25 */ /* 0x000fc8000f8e0020 */
[----:B------:R-:W-:Y:S01]  /*5870*/  IMAD R26, R38, UR6, RZ ;  /* 0x00000006261a7c24 */ /* 0x000fe2000f8e02ff */
[----:B------:R-:W-:Y:S02]  /*5880*/  SHF.R.S32.HI R36, RZ, 0x1f, R37 ;  /* 0x0000001fff247819 */ /* 0x000fe40000011425 */
[----:B------:R-:W-:Y:S01]  /*5890*/  IADD3 R24, P1, R37, R24, RZ ;  /* 0x0000001825187210 */ /* 0x000fe20007f3e0ff */
[----:B------:R-:W-:-:S05]  /*58a0*/  IMAD R27, R227, UR7, R26 ;  /* 0x00000007e31b7c24 */ /* 0x000fca000f8e021a */
[----:B------:R-:W-:Y:S01]  /*58b0*/  IADD3.X R25, R36, R25, R27, P1, !PT ;  /* 0x0000001924197210 */ /* 0x000fe20000ffe41b */
[----:B0-----:R-:W-:Y:S06]  /*58c0*/  @P0 BRA `(.L_x_36) ;  /* 0x0000008c00cc0947 */ /* 0x001fec0003800000 */
[----:B------:R0:W-:Y:S01]  /*58d0*/  STL.64 [R1+0xa8], R4 ;  /* 0x0000a80401007387 */ /* 0x0001e20000100a00 */
[----:B------:R-:W2:Y:S01]  /*58e0*/  LDC.64 R28, c[0x0][0x5c8] ;  /* 0x00017200ff1c7b82 */ /* 0x000ea20000000a00 */
[----:B------:R-:W-:Y:S02]  /*58f0*/  ULDC.64 UR6, c[0x0][0x5c0] ;  /* 0x0001700000067ab9 */ /* 0x000fe40000000a00 */
[----:B0-----:R-:W3:Y:S04]  /*5900*/  LDL.64 R4, [R1+0x90] ;  /* 0x0000900001047983 */ /* 0x001ee80000100a00 */
[----:B-----5:R0:W-:Y:S04]  /*5910*/  STL [R1+0xa0], R2 ;  /* 0x0000a00201007387 */ /* 0x0201e80000100800 */
[----:B0-----:R-:W3:Y:S04]  /*5920*/  LDL.LU R2, [R1+0x84] ;  /* 0x0000840001027983 */ /* 0x001ee80000300800 */
[----:B------:R0:W-:Y:S04]  /*5930*/  STL [R1+0x9c], R0 ;  /* 0x00009c0001007387 */ /* 0x0001e80000100800 */
[----:B0-----:R-:W4:Y:S01]  /*5940*/  LDL R0, [R1+0x8c] ;  /* 0x00008c0001007983 */ /* 0x001f220000100800 */
[----:B---3--:R-:W-:-:S03]  /*5950*/  IMAD.WIDE R30, R2, 0x40, R4 ;  /* 0x00000040021e7825 */ /* 0x008fc600078e0204 */
[----:B------:R0:W5:Y:S04]  /*5960*/  LDL.LU.64 R4, [R1+0xa8] ;  /* 0x0000a80001047983 */ /* 0x0001680000300a00 */
[----:B------:R0:W5:Y:S01]  /*5970*/  LDL.LU R2, [R1+0xa0] ;  /* 0x0000a00001027983 */ /* 0x0001620000300800 */
[-C--:B--2---:R-:W-:Y:S02]  /*5980*/  IMAD R26, R31, R28.reuse, RZ ;  /* 0x0000001c1f1a7224 */ /* 0x084fe400078e02ff */
[----:B------:R-:W-:-:S04]  /*5990*/  IMAD.WIDE.U32 R24, R30, R28, R24 ;  /* 0x0000001c1e187225 */ /* 0x000fc800078e0018 */
[----:B------:R-:W-:Y:S01]  /*59a0*/  IMAD R27, R30, R29, R26 ;  /* 0x0000001d1e1b7224 */ /* 0x000fe200078e021a */
[----:B------:R-:W-:Y:S01]  /*59b0*/  LEA R26, P0, R28, R24, 0x3 ;  /* 0x000000181c1a7211 */ /* 0x000fe200078018ff */
[----:B----4-:R-:W-:Y:S01]  /*59c0*/  IMAD.IADD R39, R0, 0x1, -R34 ;  /* 0x0000000100277824 */ /* 0x010fe200078e0a22 */
[----:B------:R-:W-:Y:S01]  /*59d0*/  IADD3 R24, P1, R24, UR6, RZ ;  /* 0x0000000618187c10 */ /* 0x000fe2000ff3e0ff */
[----:B------:R0:W5:Y:S01]  /*59e0*/  LDL.LU R0, [R1+0x9c] ;  /* 0x00009c0001007983 */ /* 0x0001620000300800 */
[----:B------:R-:W-:Y:S01]  /*59f0*/  IMAD.IADD R27, R25, 0x1, R27 ;  /* 0x00000001191b7824 */ /* 0x000fe200078e021b */
[----:B------:R-:W-:-:S04]  /*5a00*/  IADD3 R26, P3, R26, UR6, RZ ;  /* 0x000000061a1a7c10 */ /* 0x000fc8000ff7e0ff */
[----:B------:R-:W-:Y:S01]  /*5a10*/  LEA.HI.X R29, R28, R27, R29, 0x3, P0 ;  /* 0x0000001b1c1d7211 */ /* 0x000fe200000f1c1d */
[----:B------:R-:W-:Y:S01]  /*5a20*/  IMAD R28, R40, -0x2, R35 ;  /* 0xfffffffe281c7824 */ /* 0x000fe200078e0223 */
[----:B------:R-:W-:Y:S01]  /*5a30*/  FSETP.NEU.AND P0, PT, RZ, UR26, PT ;  /* 0x0000001aff007c0b */ /* 0x000fe2000bf0d000 */
[----:B------:R-:W-:Y:S01]  /*5a40*/  BSSY B0, `(.L_x_36) ;  /* 0x00008db000007945 */ /* 0x000fe20003800000 */
[----:B------:R-:W-:Y:S02]  /*5a50*/  IADD3.X R25, R27, UR7, RZ, P1, !PT ;  /* 0x000000071b197c10 */ /* 0x000fe40008ffe4ff */
[----:B------:R-:W-:Y:S01]  /*5a60*/  IADD3.X R27, R29, UR7, RZ, P3, !PT ;  /* 0x000000071d1b7c10 */ /* 0x000fe20009ffe4ff */
[----:B------:R-:W-:-:S08]  /*5a70*/  IMAD.IADD R34, R28, 0x1, -R37 ;  /* 0x000000011c227824 */ /* 0x000fd000078e0a25 */
[----:B0-----:R-:W-:Y:S05]  /*5a80*/  @!P0 BRA `(.L_x_37) ;  /* 0x0000006800d88947 */ /* 0x001fea0003800000 */
[----:B------:R-:W-:Y:S01]  /*5a90*/  ULDC.64 UR6, c[0x0][0x5b8] ;  /* 0x00016e0000067ab9 */ /* 0x000fe20000000a00 */
[----:B------:R-:W-:Y:S01]  /*5aa0*/  ULDC.64 UR8, c[0x0][0x5a8] ;  /* 0x00016a0000087ab9 */ /* 0x000fe20000000a00 */
[----:B------:R-:W-:Y:S01]  /*5ab0*/  IMAD.WIDE.U32 R32, R227, UR6, R32 ;  /* 0x00000006e3207c25 */ /* 0x000fe2000f8e0020 */
[----:B------:R-:W-:Y:S03]  /*5ac0*/  BSSY B1, `(.L_x_38) ;  /* 0x0000010000017945 */ /* 0x000fe60003800000 */
[----:B------:R-:W-:Y:S01]  /*5ad0*/  IMAD R28, R38, UR6, RZ ;  /* 0x00000006261c7c24 */ /* 0x000fe2000f8e02ff */
[----:B------:R-:W-:-:S03]  /*5ae0*/  IADD3 R32, P0, R37, R32, RZ ;  /* 0x0000002025207210 */ /* 0x000fc60007f1e0ff */
[----:B------:R-:W-:Y:S01]  /*5af0*/  IMAD R29, R227, UR7, R28 ;  /* 0x00000007e31d7c24 */ /* 0x000fe2000f8e021c */
[----:B------:R-:W-:Y:S02]  /*5b00*/  ULDC.64 UR6, c[0x0][0x5b0] ;  /* 0x00016c0000067ab9 */ /* 0x000fe40000000a00 */
[----:B------:R-:W-:Y:S02]  /*5b10*/  IMAD R35, R31, UR6, RZ ;  /* 0x000000061f237c24 */ /* 0x000fe4000f8e02ff */
[----:B------:R-:W-:Y:S02]  /*5b20*/  IADD3.X R33, R36, R33, R29, P0, !PT ;  /* 0x0000002124217210 */ /* 0x000fe400007fe41d */
[----:B------:R-:W-:Y:S01]  /*5b30*/  ISETP.GE.AND P0, PT, R39, 0x1, PT ;  /* 0x000000012700780c */ /* 0x000fe20003f06270 */
[C---:B------:R-:W-:Y:S02]  /*5b40*/  IMAD R35, R30.reuse, UR7, R35 ;  /* 0x000000071e237c24 */ /* 0x040fe4000f8e0223 */
[----:B------:R-:W-:Y:S01]  /*5b50*/  IMAD.WIDE.U32 R28, R30, UR6, R32 ;  /* 0x000000061e1c7c25 */ /* 0x000fe2000f8e0020 */
[----:B------:R-:W-:-:S02]  /*5b60*/  ISETP.LT.OR P4, PT, R34, 0x1, !P0 ;  /* 0x000000012200780c */ /* 0x000fc40004781670 */
[----:B------:R-:W-:-:S04]  /*5b70*/  IADD3 R28, P1, R28, UR8, RZ ;  /* 0x000000081c1c7c10 */ /* 0x000fc8000ff3e0ff */
[--C-:B------:R-:W-:Y:S02]  /*5b80*/  IADD3.X R29, R29, UR9, R35.reuse, P1, !PT ;  /* 0x000000091d1d7c10 */ /* 0x100fe40008ffe423 */
[----:B------:R-:W-:-:S05]  /*5b90*/  PRMT R35, RZ, 0x7610, R35 ;  /* 0x00007610ff237816 */ /* 0x000fca0000000023 */
[----:B------:R-:W-:Y:S05]  /*5ba0*/  @P4 BRA `(.L_x_39) ;  /* 0x0000000000044947 */ /* 0x000fea0003800000 */
[----:B------:R0:W5:Y:S02]  /*5bb0*/  LDG.E.U8 R35, desc[UR22][R28.64] ;  /* 0x000000161c237981 */ /* 0x000164000c1e1100 */
.L_x_39:
[----:B------:R-:W-:Y:S05]  /*5bc0*/  BSYNC B1 ;  /* 0x0000000000017941 */ /* 0x000fea0003800000 */
.L_x_38:
[----:B-----5:R-:W-:Y:S01]  /*5bd0*/  LOP3.LUT R35, R35, 0xff, RZ, 0xc0, !PT ;  /* 0x000000ff23237812 */ /* 0x020fe200078ec0ff */
[----:B------:R-:W-:Y:S01]  /*5be0*/  BSSY B1, `(.L_x_40) ;  /* 0x000000b000017945 */ /* 0x000fe20003800000 */
[----:B------:R-:W-:Y:S02]  /*5bf0*/  ISETP.LT.OR P3, PT, R34, 0x2, !P0 ;  /* 0x000000022200780c */ /* 0x000fe40004761670 */
[----:B------:R-:W-:-:S05]  /*5c00*/  F2FP.F16.E5M2.UNPACK_B R35, R35 ;  /* 0x00000023ff23723e */ /* 0x000fca00020004ff */
[----:B------:R-:W-:-:S05]  /*5c10*/  HADD2.F32 R35, -RZ, R35.H0_H0 ;  /* 0x20000023ff237230 */ /* 0x000fca0000004100 */
[----:B------:R-:W-:-:S04]  /*5c20*/  FMUL R35, R35, UR26 ;  /* 0x0000001a23237c20 */ /* 0x000fc80008400000 */
[----:B------:R-:W-:-:S05]  /*5c30*/  FFMA R35, R226, UR25, R35 ;  /* 0x00000019e2237c23 */ /* 0x000fca0008000023 */
[----:B------:R-:W-:Y:S02]  /*5c40*/  F2FP.SATFINITE.E5M2.F32.PACK_AB_MERGE_C R37, RZ, R35, RZ ;  /* 0x00000023ff25723e */ /* 0x000fe400048060ff */
[----:B------:R-:W-:-:S03]  /*5c50*/  PRMT R35, RZ, 0x7610, R35 ;  /* 0x00007610ff237816 */ /* 0x000fc60000000023 */
[----:B------:R2:W-:Y:S01]  /*5c60*/  @!P4 STG.E.U8 desc[UR22][R24.64], R37 ;  /* 0x000000251800c986 */ /* 0x0005e2000c101116 */
[----:B------:R-:W-:Y:S05]  /*5c70*/  @P3 BRA `(.L_x_41) ;  /* 0x0000000000043947 */ /* 0x000fea0003800000 */
[----:B------:R3:W5:Y:S02]  /*5c80*/  LDG.E.U8 R35, desc[UR22][R28.64+0x1] ;  /* 0x000001161c237981 */ /* 0x000764000c1e1100 */
.L_x_41:
[----:B------:R-:W-:Y:S05]  /*5c90*/  BSYNC B1 ;  /* 0x0000000000017941 */ /* 0x000fea0003800000 */
.L_x_40:
[----:B-----5:R-:W-:Y:S01]  /*5ca0*/  LOP3.LUT R35, R35, 0xff, RZ, 0xc0, !PT ;  /* 0x000000ff23237812 */ /* 0x020fe200078ec0ff */
[----:B------:R-:W-:Y:S01]  /*5cb0*/  BSSY B1, `(.L_x_42) ;  /* 0x0000013000017945 */ /* 0x000fe20003800000 */
[----:B--2---:R-:W-:Y:S02]  /*5cc0*/  IADD3 R37, P1, R30, 0x8, RZ ;  /* 0x000000081e257810 */ /* 0x004fe40007f3e0ff */
[----:B------:R-:W-:-:S03]  /*5cd0*/  F2FP.F16.E5M2.UNPACK_B R35, R35 ;  /* 0x00000023ff23723e */ /* 0x000fc600020004ff */
[----:B------:R-:W-:Y:S01]  /*5ce0*/  IMAD.X R31, RZ, RZ, R31, P1 ;  /* 0x000000ffff1f7224 */ /* 0x000fe200008e061f */
[----:B------:R-:W-:Y:S01]  /*5cf0*/  ISETP.GE.AND P1, PT, R39, 0x9, PT ;  /* 0x000000092700780c */ /* 0x000fe20003f26270 */
[----:B------:R-:W-:Y:S02]  /*5d00*/  HADD2.F32 R35, -RZ, R35.H0_H0 ;  /* 0x20000023ff237230 */ /* 0x000fe40000004100 */
[----:B------:R-:W-:Y:S01]  /*5d10*/  IMAD R36, R31, UR6, RZ ;  /* 0x000000061f247c24 */ /* 0x000fe2000f8e02ff */
[----:B------:R-:W-:Y:S01]  /*5d20*/  ISETP.LT.OR P5, PT, R34, 0x1, !P1 ;  /* 0x000000012200780c */ /* 0x000fe20004fa1670 */
[----:B------:R-:W-:-:S04]  /*5d30*/  IMAD.WIDE.U32 R32, R37, UR6, R32 ;  /* 0x0000000625207c25 */ /* 0x000fc8000f8e0020 */
[----:B------:R-:W-:Y:S01]  /*5d40*/  FMUL R30, R35, UR26 ;  /* 0x0000001a231e7c20 */ /* 0x000fe20008400000 */
[----:B------:R-:W-:-:S03]  /*5d50*/  IMAD R37, R37, UR7, R36 ;  /* 0x0000000725257c24 */ /* 0x000fc6000f8e0224 */
[----:B------:R-:W-:Y:S01]  /*5d60*/  FFMA R225, R225, UR25, R30 ;  /* 0x00000019e1e17c23 */ /* 0x000fe2000800001e */
[----:B------:R-:W-:Y:S02]  /*5d70*/  IADD3 R30, P4, R32, UR8, RZ ;  /* 0x00000008201e7c10 */ /* 0x000fe4000ff9e0ff */
[----:B------:R-:W-:Y:S02]  /*5d80*/  PRMT R32, RZ, 0x7610, R32 ;  /* 0x00007610ff207816 */ /* 0x000fe40000000020 */
[----:B------:R-:W-:Y:S02]  /*5d90*/  F2FP.SATFINITE.E5M2.F32.PACK_AB_MERGE_C R225, RZ, R225, RZ ;  /* 0x000000e1ffe1723e */ /* 0x000fe400048060ff */
[----:B------:R-:W-:-:S03]  /*5da0*/  IADD3.X R31, R33, UR9, R37, P4, !PT ;  /* 0x00000009211f7c10 */ /* 0x000fc6000a7fe425 */
[----:B------:R2:W-:Y:S01]  /*5db0*/  @!P3 STG.E.U8 desc[UR22][R24.64+0x1], R225 ;  /* 0x000001e11800b986 */ /* 0x0005e2000c101116 */
[----:B------:R-:W-:Y:S05]  /*5dc0*/  @P5 BRA `(.L_x_43) ;  /* 0x0000000000045947 */ /* 0x000fea0003800000 */
[----:B------:R4:W5:Y:S02]  /*5dd0*/  LDG.E.U8 R32, desc[UR22][R30.64] ;  /* 0x000000161e207981 */ /* 0x000964000c1e1100 */
.L_x_43:
[----:B------:R-:W-:Y:S05]  /*5de0*/  BSYNC B1 ;  /* 0x0000000000017941 */ /* 0x000fea0003800000 */
.L_x_42:
[----:B-----5:R-:W-:Y:S01]  /*5df0*/  LOP3.LUT R32, R32, 0xff, RZ, 0xc0, !PT ;  /* 0x000000ff20207812 */ /* 0x020fe200078ec0ff */
[----:B------:R-:W-:Y:S01]  /*5e00*/  BSSY B1, `(.L_x_44) ;  /* 0x000000b000017945 */ /* 0x000fe20003800000 */
[----:B------:R-:W-:Y:S02]  /*5e10*/  ISETP.LT.OR P3, PT, R34, 0x2, !P1 ;  /* 0x000000022200780c */ /* 0x000fe40004f61670 */
[----:B------:R-:W-:-:S05]  /*5e20*/  F2FP.F16.E5M2.UNPACK_B R32, R32 ;  /* 0x00000020ff20723e */ /* 0x000fca00020004ff */
[----:B------:R-:W-:-:S05]  /*5e30*/  HADD2.F32 R32, -RZ, R32.H0_H0 ;  /* 0x20000020ff207230 */ /* 0x000fca0000004100 */
[----:B------:R-:W-:Y:S01]  /*5e40*/  FMUL R33, R32, UR26 ;  /* 0x0000001a20217c20 */ /* 0x000fe20008400000 */
[----:B------:R-:W-:-:S03]  /*5e50*/  PRMT R32, RZ, 0x7610, R32 ;  /* 0x00007610ff207816 */ /* 0x000fc60000000020 */
[----:B------:R-:W-:-:S05]  /*5e60*/  FFMA R33, R224, UR25, R33 ;  /* 0x00000019e0217c23 */ /* 0x000fca0008000021 */
[----:B------:R-:W-:-:S05]  /*5e70*/  F2FP.SATFINITE.E5M2.F32.PACK_AB_MERGE_C R33, RZ, R33, RZ ;  /* 0x00000021ff21723e */ /* 0x000fca00048060ff */
[----:B------:R0:W-:Y:S01]  /*5e80*/  @!P5 STG.E.U8 desc[UR22][R26.64], R33 ;  /* 0x000000211a00d986 */ /* 0x0001e2000c101116 */
[----:B------:R-:W-:Y:S05]  /*5e90*/  @P3 BRA `(.L_x_45) ;  /* 0x0000000000043947 */ /* 0x000fea0003800000 */
[----:B------:R0:W5:Y:S02]  /*5ea0*/  LDG.E.U8 R32, desc[UR22][R30.64+0x1] ;  /* 0x000001161e207981 */ /* 0x000164000c1e1100 */
.L_x_45:
[----:B------:R-:W-:Y:S05]  /*5eb0*/  BSYNC B1 ;  /* 0x0000000000017941 */ /* 0x000fea0003800000 */
.L_x_44:
[----:B-----5:R-:W-:Y:S01]  /*5ec0*/  LOP3.LUT R32, R32, 0xff, RZ, 0xc0, !PT ;  /* 0x000000ff20207812 */ /* 0x020fe200078ec0ff */
[----:B------:R-:W-:Y:S01]  /*5ed0*/  BSSY B1, `(.L_x_46) ;  /* 0x000000b000017945 */ /* 0x000fe20003800000 */
[----:B------:R-:W-:Y:S02]  /*5ee0*/  ISETP.LT.OR P4, PT, R34, 0x9, !P0 ;  /* 0x000000092200780c */ /* 0x000fe40004781670 */
[----:B------:R-:W-:-:S05]  /*5ef0*/  F2FP.F16.E5M2.UNPACK_B R32, R32 ;  /* 0x00000020ff20723e */ /* 0x000fca00020004ff */
[----:B------:R-:W-:-:S05]  /*5f00*/  HADD2.F32 R32, -RZ, R32.H0_H0 ;  /* 0x20000020ff207230 */ /* 0x000fca0000004100 */
[----:B------:R-:W-:-:S04]  /*5f10*/  FMUL R32, R32, UR26 ;  /* 0x0000001a20207c20 */ /* 0x000fc80008400000 */
[----:B------:R-:W-:-:S05]  /*5f20*/  FFMA R32, R223, UR25, R32 ;  /* 0x00000019df207c23 */ /* 0x000fca0008000020 */
[----:B0-----:R-:W-:Y:S02]  /*5f30*/  F2FP.SATFINITE.E5M2.F32.PACK_AB_MERGE_C R33, RZ, R32, RZ ;  /* 0x00000020ff21723e */ /* 0x001fe400048060ff */
[----:B------:R-:W-:-:S03]  /*5f40*/  PRMT R32, RZ, 0x7610, R32 ;  /* 0x00007610ff207816 */ /* 0x000fc60000000020 */
[----:B------:R0:W-:Y:S01]  /*5f50*/  @!P3 STG.E.U8 desc[UR22][R26.64+0x1], R33 ;  /* 0x000001211a00b986 */ /* 0x0001e2000c101116 */
[----:B------:R-:W-:Y:S05]  /*5f60*/  @P4 BRA `(.L_x_47) ;  /* 0x0000000000044947 */ /* 0x000fea0003800000 */
[----:B------:R0:W5:Y:S02]  /*5f70*/  LDG.E.U8 R32, desc[UR22][R28.64+0x8] ;  /* 0x000008161c207981 */ /* 0x000164000c1e1100 */
.L_x_47:
[----:B------:R-:W-:Y:S05]  /*5f80*/  BSYNC B1 ;  /* 0x0000000000017941 */ /* 0x000fea0003800000 */
.L_x_46:
[----:B-----5:R-:W-:Y:S01]  /*5f90*/  LOP3.LUT R32, R32, 0xff, RZ, 0xc0, !PT ;  /* 0x000000ff20207812 */ /* 0x020fe200078ec0ff */
[----:B------:R-:W-:Y:S01]  /*5fa0*/  BSSY B1, `(.L_x_48) ;  /* 0x000000b000017945 */ /* 0x000fe20003800000 */
[----:B------:R-:W-:Y:S02]  /*5fb0*/  ISETP.LT.OR P3, PT, R34, 0xa, !P0 ;  /* 0x0000000a2200780c */ /* 0x000fe40004761670 */
[----:B------:R-:W-:-:S05]  /*5fc0*/  F2FP.F16.E5M2.UNPACK_B R32, R32 ;  /* 0x00000020ff20723e */ /* 0x000fca00020004ff */
[----:B------:R-:W-:-:S05]  /*5fd0*/  HADD2.F32 R32, -RZ, R32.H0_H0 ;  /* 0x20000020ff207230 */ /* 0x000fca0000004100 */
[----:B0-----:R-:W-:Y:S01]  /*5fe0*/  FMUL R33, R32, UR26 ;  /* 0x0000001a20217c20 */ /* 0x001fe20008400000 */
[----:B------:R-:W-:-:S03]  /*5ff0*/  PRMT R32, RZ, 0x7610, R32 ;  /* 0x00007610ff207816 */ /* 0x000fc60000000020 */
[----:B------:R-:W-:-:S05]  /*6000*/  FFMA R33, R222, UR25, R33 ;  /* 0x00000019de217c23 */ /* 0x000fca0008000021 */
[----:B------:R-:W-:-:S05]  /*6010*/  F2FP.SATFINITE.E5M2.F32.PACK_AB_MERGE_C R33, RZ, R33, RZ ;  /* 0x00000021ff21723e */ /* 0x000fca00048060ff */
[----:B------:R0:W-:Y:S01]  /*6020*/  @!P4 STG.E.U8 desc[UR22][R24.64+0x8], R33 ;  /* 0x000008211800c986 */ /* 0x0001e2000c101116 */
[----:B------:R-:W-:Y:S05]  /*6030*/  @P3 BRA `(.L_x_49) ;  /* 0x0000000000043947 */ /* 0x000fea0003800000 */
[----:B------:R0:W5:Y:S02]  /*6040*/  LDG.E.U8 R32, desc[UR22][R28.64+0x9] ;  /* 0x000009161c207981 */ /* 0x000164000c1e1100 */
.L_x_49:
[----:B------:R-:W-:Y:S05]  /*6050*/  BSYNC B1 ;  /* 0x0000000000017941 */ /* 0x000fea0003800000 */
.L_x_48:
        /* <DEDUP_REMOVED lines=12> */
.L_x_51:
[----:B------:R-:W-:Y:S05]  /*6120*/  BSYNC B1 ;  /* 0x0000000000017941 */ /* 0x000fea0003800000 */
.L_x_50:
        /* <DEDUP_REMOVED lines=12> */
.L_x_53:
[----:B------:R-:W-:Y:S05]  /*61f0*/  BSYNC B1 ;  /* 0x0000000000017941 */ /* 0x000fea0003800000 */
.L_x_52:
        /* <DEDUP_REMOVED lines=12> */
.L_x_55:
[----:B------:R-:W-:Y:S05]  /*62c0*/  BSYNC B1 ;  /* 0x0000000000017941 */ /* 0x000fea0003800000 */
.L_x_54:
        /* <DEDUP_REMOVED lines=12> */
.L_x_57:
[----:B------:R-:W-:Y:S05]  /*6390*/  BSYNC B1 ;  /* 0x0000000000017941 */ /* 0x000fea0003800000 */
.L_x_56:
        /* <DEDUP_REMOVED lines=12> */
.L_x_59:
[----:B------:R-:W-:Y:S05]  /*6460*/  BSYNC B1 ;  /* 0x0000000000017941 */ /* 0x000fea0003800000 */
.L_x_58:
        /* <DEDUP_REMOVED lines=12> */
.L_x_61:
[----:B------:R-:W-:Y:S05]  /*6530*/  BSYNC B1 ;  /* 0x0000000000017941 */ /* 0x000fea0003800000 */
.L_x_60:
        /* <DEDUP_REMOVED lines=12> */
.L_x_63:
[----:B------:R-:W-:Y:S05]  /*6600*/  BSYNC B1 ;  /* 0x0000000000017941 */ /* 0x000fea0003800000 */
.L_x_62:
        /* <DEDUP_REMOVED lines=12> */
.L_x_65:
[----:B------:R-:W-:Y:S05]  /*66d0*/  BSYNC B1 ;  /* 0x0000000000017941 */ /* 0x000fea0003800000 */
.L_x_64:
        /* <DEDUP_REMOVED lines=12> */
.L_x_67:
[----:B------:R-:W-:Y:S05]  /*67a0*/  BSYNC B1 ;  /* 0x0000000000017941 */ /* 0x000fea0003800000 */
.L_x_66:
        /* <DEDUP_REMOVED lines=12> */
.L_x_69:
[----:B------:R-:W-:Y:S05]  /*6870*/  BSYNC B1 ;  /* 0x0000000000017941 */ /* 0x000fea0003800000 */
.L_x_68:
        /* <DEDUP_REMOVED lines=12> */
.L_x_71:
[----:B------:R-:W-:Y:S05]  /*6940*/  BSYNC B1 ;  /* 0x0000000000017941 */ /* 0x000fea0003800000 */
.L_x_70:
        /* <DEDUP_REMOVED lines=12> */
.L_x_73:
[----:B------:R-:W-:Y:S05]  /*6a10*/  BSYNC B1 ;  /* 0x0000000000017941 */ /* 0x000fea0003800000 */
.L_x_72:
        /* <DEDUP_REMOVED lines=12> */
.L_x_75:
[----:B------:R-:W-:Y:S05]  /*6ae0*/  BSYNC B1 ;  /* 0x0000000000017941 */ /* 0x000fea0003800000 */
.L_x_74:
        /* <DEDUP_REMOVED lines=12> */
.L_x_77:
[----:B------:R-:W-:Y:S05]  /*6bb0*/  BSYNC B1 ;  /* 0x0000000000017941 */ /* 0x000fea0003800000 */
.L_x_76:
        /* <DEDUP_REMOVED lines=12> */
.L_x_79:
[----:B------:R-:W-:Y:S05]  /*6c80*/  BSYNC B1 ;  /* 0x0000000000017941 */ /* 0x000fea0003800000 */
.L_x_78:
        /* <DEDUP_REMOVED lines=12> */
.L_x_81:
[----:B------:R-:W-:Y:S05]  /*6d50*/  BSYNC B1 ;  /* 0x0000000000017941 */ /* 0x000fea0003800000 */
.L_x_80:
        /* <DEDUP_REMOVED lines=12> */
.L_x_83:
[----:B------:R-:W-:Y:S05]  /*6e20*/  BSYNC B1 ;  /* 0x0000000000017941 */ /* 0x000fea0003800000 */
.L_x_82:
        /* <DEDUP_REMOVED lines=12> */
.L_x_85:
[----:B------:R-:W-:Y:S05]  /*6ef0*/  BSYNC B1 ;  /* 0x0000000000017941 */ /* 0x000fea0003800000 */
.L_x_84:
        /* <DEDUP_REMOVED lines=12> */
.L_x_87:
[----:B------:R-:W-:Y:S05]  /*6fc0*/  BSYNC B1 ;  /* 0x0000000000017941 */ /* 0x000fea0003800000 */
.L_x_86:
        /* <DEDUP_REMOVED lines=12> */
.L_x_89:
[----:B------:R-:W-:Y:S05]  /*7090*/  BSYNC B1 ;  /* 0x0000000000017941 */ /* 0x000fea0003800000 */
.L_x_88:
        /* <DEDUP_REMOVED lines=12> */
.L_x_91:
[----:B------:R-:W-:Y:S05]  /*7160*/  BSYNC B1 ;  /* 0x0000000000017941 */ /* 0x000fea0003800000 */
.L_x_90:
        /* <DEDUP_REMOVED lines=12> */
.L_x_93:
[----:B------:R-:W-:Y:S05]  /*7230*/  BSYNC B1 ;  /* 0x0000000000017941 */ /* 0x000fea0003800000 */
.L_x_92:
        /* <DEDUP_REMOVED lines=12> */
.L_x_95:
[----:B------:R-:W-:Y:S05]  /*7300*/  BSYNC B1 ;  /* 0x0000000000017941 */ /* 0x000fea0003800000 */
.L_x_94:
        /* <DEDUP_REMOVED lines=12> */
.L_x_97:
[----:B------:R-:W-:Y:S05]  /*73d0*/  BSYNC B1 ;  /* 0x0000000000017941 */ /* 0x000fea0003800000 */
.L_x_96:
        /* <DEDUP_REMOVED lines=12> */
.L_x_99:
[----:B------:R-:W-:Y:S05]  /*74a0*/  BSYNC B1 ;  /* 0x0000000000017941 */ /* 0x000fea0003800000 */
.L_x_98:
        /* <DEDUP_REMOVED lines=12> */
.L_x_101:
[----:B------:R-:W-:Y:S05]  /*7570*/  BSYNC B1 ;  /* 0x0000000000017941 */ /* 0x000fea0003800000 */
.L_x_100:
        /* <DEDUP_REMOVED lines=12> */
.L_x_103:
[----:B------:R-:W-:Y:S05]  /*7640*/  BSYNC B1 ;  /* 0x0000000000017941 */ /* 0x000fea0003800000 */
.L_x_102:
        /* <DEDUP_REMOVED lines=12> */
.L_x_105:
[----:B------:R-:W-:Y:S05]  /*7710*/  BSYNC B1 ;  /* 0x0000000000017941 */ /* 0x000fea0003800000 */
.L_x_104:
        /* <DEDUP_REMOVED lines=12> */
.L_x_107:
[----:B------:R-:W-:Y:S05]  /*77e0*/  BSYNC B1 ;  /* 0x0000000000017941 */ /* 0x000fea0003800000 */
.L_x_106:
        /* <DEDUP_REMOVED lines=12> */
.L_x_109:
[----:B------:R-:W-:Y:S05]  /*78b0*/  BSYNC B1 ;  /* 0x0000000000017941 */ /* 0x000fea0003800000 */
.L_x_108:
        /* <DEDUP_REMOVED lines=12> */
.L_x_111:
[----:B------:R-:W-:Y:S05]  /*7980*/  BSYNC B1 ;  /* 0x0000000000017941 */ /* 0x000fea0003800000 */
.L_x_110:
        /* <DEDUP_REMOVED lines=12> */
.L_x_113:
[----:B------:R-:W-:Y:S05]  /*7a50*/  BSYNC B1 ;  /* 0x0000000000017941 */ /* 0x000fea0003800000 */
.L_x_112:
        /* <DEDUP_REMOVED lines=12> */
.L_x_115:
[----:B------:R-:W-:Y:S05]  /*7b20*/  BSYNC B1 ;  /* 0x0000000000017941 */ /* 0x000fea0003800000 */
.L_x_114:
        /* <DEDUP_REMOVED lines=12> */
.L_x_117:
[----:B------:R-:W-:Y:S05]  /*7bf0*/  BSYNC B1 ;  /* 0x0000000000017941 */ /* 0x000fea0003800000 */
.L_x_116:
        /* <DEDUP_REMOVED lines=12> */
.L_x_119:
[----:B------:R-:W-:Y:S05]  /*7cc0*/  BSYNC B1 ;  /* 0x0000000000017941 */ /* 0x000fea0003800000 */
.L_x_118:
        /* <DEDUP_REMOVED lines=12> */
.L_x_121:
[----:B------:R-:W-:Y:S05]  /*7d90*/  BSYNC B1 ;  /* 0x0000000000017941 */ /* 0x000fea0003800000 */
.L_x_120:
        /* <DEDUP_REMOVED lines=12> */
.L_x_123:
[----:B------:R-:W-:Y:S05]  /*7e60*/  BSYNC B1 ;  /* 0x0000000000017941 */ /* 0x000fea0003800000 */
.L_x_122:
        /* <DEDUP_REMOVED lines=12> */
.L_x_125:
[----:B------:R-:W-:Y:S05]  /*7f30*/  BSYNC B1 ;  /* 0x0000000000017941 */ /* 0x000fea0003800000 */
.L_x_124:
        /* <DEDUP_REMOVED lines=12> */
.L_x_127:
[----:B------:R-:W-:Y:S05]  /*8000*/  BSYNC B1 ;  /* 0x0000000000017941 */ /* 0x000fea0003800000 */
.L_x_126:
        /* <DEDUP_REMOVED lines=12> */
.L_x_129:
[----:B------:R-:W-:Y:S05]  /*80d0*/  BSYNC B1 ;  /* 0x0000000000017941 */ /* 0x000fea0003800000 */
.L_x_128:
        /* <DEDUP_REMOVED lines=12> */
.L_x_131:
[----:B------:R-:W-:Y:S05]  /*81a0*/  BSYNC B1 ;  /* 0x0000000000017941 */ /* 0x000fea0003800000 */
.L_x_130:
        /* <DEDUP_REMOVED lines=12> */
.L_x_133:
[----:B------:R-:W-:Y:S05]  /*8270*/  BSYNC B1 ;  /* 0x0000000000017941 */ /* 0x000fea0003800000 */
.L_x_132:
        /* <DEDUP_REMOVED lines=12> */
.L_x_135:
[----:B------:R-:W-:Y:S05]  /*8340*/  BSYNC B1 ;  /* 0x0000000000017941 */ /* 0x000fea0003800000 */
.L_x_134:
        /* <DEDUP_REMOVED lines=12> */
.L_x_137:
[----:B------:R-:W-:Y:S05]  /*8410*/  BSYNC B1 ;  /* 0x0000000000017941 */ /* 0x000fea0003800000 */
.L_x_136:
        /* <DEDUP_REMOVED lines=12> */
.L_x_139:
[----:B------:R-:W-:Y:S05]  /*84e0*/  BSYNC B1 ;  /* 0x0000000000017941 */ /* 0x000fea0003800000 */
.L_x_138:
        /* <DEDUP_REMOVED lines=12> */
.L_x_141:
[----:B------:R-:W-:Y:S05]  /*85b0*/  BSYNC B1 ;  /* 0x0000000000017941 */ /* 0x000fea0003800000 */
.L_x_140:
        /* <DEDUP_REMOVED lines=12> */
.L_x_143:
[----:B------:R-:W-:Y:S05]  /*8680*/  BSYNC B1 ;  /* 0x0000000000017941 */ /* 0x000fea0003800000 */
.L_x_142:
        /* <DEDUP_REMOVED lines=12> */
.L_x_145:
[----:B------:R-:W-:Y:S05]  /*8750*/  BSYNC B1 ;  /* 0x0000000000017941 */ /* 0x000fea0003800000 */
.L_x_144:
        /* <DEDUP_REMOVED lines=12> */
.L_x_147:
[----:B------:R-:W-:Y:S05]  /*8820*/  BSYNC B1 ;  /* 0x0000000000017941 */ /* 0x000fea0003800000 */
.L_x_146:
        /* <DEDUP_REMOVED lines=12> */
.L_x_149:
[----:B------:R-:W-:Y:S05]  /*88f0*/  BSYNC B1 ;  /* 0x0000000000017941 */ /* 0x000fea0003800000 */
.L_x_148:
        /* <DEDUP_REMOVED lines=12> */
.L_x_151:
[----:B------:R-:W-:Y:S05]  /*89c0*/  BSYNC B1 ;  /* 0x0000000000017941 */ /* 0x000fea0003800000 */
.L_x_150:
        /* <DEDUP_REMOVED lines=12> */
.L_x_153:
[----:B------:R-:W-:Y:S05]  /*8a90*/  BSYNC B1 ;  /* 0x0000000000017941 */ /* 0x000fea0003800000 */
.L_x_152:
        /* <DEDUP_REMOVED lines=12> */
.L_x_155:
[----:B------:R-:W-:Y:S05]  /*8b60*/  BSYNC B1 ;  /* 0x0000000000017941 */ /* 0x000fea0003800000 */
.L_x_154:
        /* <DEDUP_REMOVED lines=12> */
.L_x_157:
[----:B------:R-:W-:Y:S05]  /*8c30*/  BSYNC B1 ;  /* 0x0000000000017941 */ /* 0x000fea0003800000 */
.L_x_156:
        /* <DEDUP_REMOVED lines=12> */
.L_x_159:
[----:B------:R-:W-:Y:S05]  /*8d00*/  BSYNC B1 ;  /* 0x0000000000017941 */ /* 0x000fea0003800000 */
.L_x_158:
        /* <DEDUP_REMOVED lines=12> */
.L_x_161:
[----:B------:R-:W-:Y:S05]  /*8dd0*/  BSYNC B1 ;  /* 0x0000000000017941 */ /* 0x000fea0003800000 */
.L_x_160:
        /* <DEDUP_REMOVED lines=12> */
.L_x_163:
[----:B------:R-:W-:Y:S05]  /*8ea0*/  BSYNC B1 ;  /* 0x0000000000017941 */ /* 0x000fea0003800000 */
.L_x_162:
        /* <DEDUP_REMOVED lines=12> */
.L_x_165:
[----:B------:R-:W-:Y:S05]  /*8f70*/  BSYNC B1 ;  /* 0x0000000000017941 */ /* 0x000fea0003800000 */
.L_x_164:
        /* <DEDUP_REMOVED lines=12> */
.L_x_167:
[----:B------:R-:W-:Y:S05]  /*9040*/  BSYNC B1 ;  /* 0x0000000000017941 */ /* 0x000fea0003800000 */
.L_x_166:
        /* <DEDUP_REMOVED lines=12> */
.L_x_169:
[----:B------:R-:W-:Y:S05]  /*9110*/  BSYNC B1 ;  /* 0x0000000000017941 */ /* 0x000fea0003800000 */
.L_x_168:
        /* <DEDUP_REMOVED lines=12> */
.L_x_171:
[----:B------:R-:W-:Y:S05]  /*91e0*/  BSYNC B1 ;  /* 0x0000000000017941 */ /* 0x000fea0003800000 */
.L_x_170:
        /* <DEDUP_REMOVED lines=12> */
.L_x_173:
[----:B------:R-:W-:Y:S05]  /*92b0*/  BSYNC B1 ;  /* 0x0000000000017941 */ /* 0x000fea0003800000 */
.L_x_172:
        /* <DEDUP_REMOVED lines=12> */
.L_x_175:
[----:B------:R-:W-:Y:S05]  /*9380*/  BSYNC B1 ;  /* 0x0000000000017941 */ /* 0x000fea0003800000 */
.L_x_174:
        /* <DEDUP_REMOVED lines=12> */
.L_x_177:
[----:B------:R-:W-:Y:S05]  /*9450*/  BSYNC B1 ;  /* 0x0000000000017941 */ /* 0x000fea0003800000 */
.L_x_176:
        /* <DEDUP_REMOVED lines=12> */
.L_x_179:
[----:B------:R-:W-:Y:S05]  /*9520*/  BSYNC B1 ;  /* 0x0000000000017941 */ /* 0x000fea0003800000 */
.L_x_178:
        /* <DEDUP_REMOVED lines=12> */
.L_x_181:
[----:B------:R-:W-:Y:S05]  /*95f0*/  BSYNC B1 ;  /* 0x0000000000017941 */ /* 0x000fea0003800000 */
.L_x_180:
        /* <DEDUP_REMOVED lines=12> */
.L_x_183:
[----:B------:R-:W-:Y:S05]  /*96c0*/  BSYNC B1 ;  /* 0x0000000000017941 */ /* 0x000fea0003800000 */
.L_x_182:
        /* <DEDUP_REMOVED lines=12> */
.L_x_185:
[----:B------:R-:W-:Y:S05]  /*9790*/  BSYNC B1 ;  /* 0x0000000000017941 */ /* 0x000fea0003800000 */
.L_x_184:
        /* <DEDUP_REMOVED lines=12> */
.L_x_187:
[----:B------:R-:W-:Y:S05]  /*9860*/  BSYNC B1 ;  /* 0x0000000000017941 */ /* 0x000fea0003800000 */
.L_x_186:
        /* <DEDUP_REMOVED lines=12> */
.L_x_189:
[----:B------:R-:W-:Y:S05]  /*9930*/  BSYNC B1 ;  /* 0x0000000000017941 */ /* 0x000fea0003800000 */
.L_x_188:
[----:B-----5:R-:W-:Y:S01]  /*9940*/  LOP3.LUT R32, R32, 0xff, RZ, 0xc0, !PT ;  /* 0x000000ff20207812 */ /* 0x020fe200078ec0ff */
[----:B------:R-:W-:Y:S01]  /*9950*/  BSSY B1, `(.L_x_190) ;  /* 0x000000b000017945 */ /* 0x000fe20003800000 */
[----:B------:R-:W-:Y:S02]  /*9960*/  ISETP.LT.OR P4, PT, R34, 0x99, !P0 ;  /* 0x000000992200780c */ /* 0x000fe40004781670 */
[----:B------:R-:W-:-:S05]  /*9970*/  F2FP.F16.E5M2.UNPACK_B R32, R32 ;  /* 0x00000020ff20723e */ /* 0x000fca00020004ff */
[----:B------:R-:W-:-:S05]  /*9980*/  HADD2.F32 R32, -RZ, R32.H0_H0 ;  /* 0x20000020ff207230 */ /* 0x000fca0000004100 */
[----:B------:R-:W-:-:S04]  /*9990*/  FMUL R32, R32, UR26 ;  /* 0x0000001a20207c20 */ /* 0x000fc80008400000 */
[----:B------:R-:W-:Y:S01]  /*99a0*/  FFMA R32, R23, UR25, R32 ;  /* 0x0000001917207c23 */ /* 0x000fe20008000020 */
[----:B------:R-:W-:-:S04]  /*99b0*/  PRMT R23, RZ, 0x7610, R23 ;  /* 0x00007610ff177816 */ /* 0x000fc80000000017 */
[----:B0-----:R-:W-:-:S05]  /*99c0*/  F2FP.SATFINITE.E5M2.F32.PACK_AB_MERGE_C R33, RZ, R32, RZ ;  /* 0x00000020ff21723e */ /* 0x001fca00048060ff */
[----:B------:R0:W-:Y:S01]  /*99d0*/  @!P3 STG.E.U8 desc[UR22][R26.64+0x91], R33 ;  /* 0x000091211a00b986 */ /* 0x0001e2000c101116 */
[----:B------:R-:W-:Y:S05]  /*99e0*/  @P4 BRA `(.L_x_191) ;  /* 0x0000000000044947 */ /* 0x000fea0003800000 */
[----:B------:R0:W5:Y:S02]  /*99f0*/  LDG.E.U8 R23, desc[UR22][R28.64+0x98] ;  /* 0x000098161c177981 */ /* 0x000164000c1e1100 */
.L_x_191:
[----:B------:R-:W-:Y:S05]  /*9a00*/  BSYNC B1 ;  /* 0x0000000000017941 */ /* 0x000fea0003800000 */
.L_x_190:
        /* <DEDUP_REMOVED lines=8> */
[----:B------:R-:W-:-:S05]  /*9a90*/  F2FP.SATFINITE.E5M2.F32.PACK_AB_MERGE_C R23, RZ, R23, RZ ;  /* 0x00000017ff17723e */ /* 0x000fca00048060ff */
[----:B------:R0:W-:Y:S01]  /*9aa0*/  @!P4 STG.E.U8 desc[UR22][R24.64+0x98], R23 ;  /* 0x000098171800c986 */ /* 0x0001e2000c101116 */
[----:B------:R-:W-:Y:S05]  /*9ab0*/  @P3 BRA `(.L_x_193) ;  /* 0x0000000000043947 */ /* 0x000fea0003800000 */
[----:B------:R0:W5:Y:S02]  /*9ac0*/  LDG.E.U8 R22, desc[UR22][R28.64+0x99] ;  /* 0x000099161c167981 */ /* 0x000164000c1e1100 */
.L_x_193:
[----:B------:R-:W-:Y:S05]  /*9ad0*/  BSYNC B1 ;  /* 0x0000000000017941 */ /* 0x000fea0003800000 */
.L_x_192:
        /* <DEDUP_REMOVED lines=12> */
.L_x_195:
[----:B------:R-:W-:Y:S05]  /*9ba0*/  BSYNC B1 ;  /* 0x0000000000017941 */ /* 0x000fea0003800000 */
.L_x_194:
        /* <DEDUP_REMOVED lines=12> */
.L_x_197:
[----:B------:R-:W-:Y:S05]  /*9c70*/  BSYNC B1 ;  /* 0x0000000000017941 */ /* 0x000fea0003800000 */
.L_x_196:
        /* <DEDUP_REMOVED lines=12> */
.L_x_199:
[----:B------:R-:W-:Y:S05]  /*9d40*/  BSYNC B1 ;  /* 0x0000000000017941 */ /* 0x000fea0003800000 */
.L_x_198:
        /* <DEDUP_REMOVED lines=12> */
.L_x_201:
[----:B------:R-:W-:Y:S05]  /*9e10*/  BSYNC B1 ;  /* 0x0000000000017941 */ /* 0x000fea0003800000 */
.L_x_200:
        /* <DEDUP_REMOVED lines=12> */
.L_x_203:
[----:B------:R-:W-:Y:S05]  /*9ee0*/  BSYNC B1 ;  /* 0x0000000000017941 */ /* 0x000fea0003800000 */
.L_x_202:
        /* <DEDUP_REMOVED lines=12> */
.L_x_205:
[----:B------:R-:W-:Y:S05]  /*9fb0*/  BSYNC B1 ;  /* 0x0000000000017941 */ /* 0x000fea0003800000 */
.L_x_204:
        /* <DEDUP_REMOVED lines=12> */
.L_x_207:
[----:B------:R-:W-:Y:S05]  /*a080*/  BSYNC B1 ;  /* 0x0000000000017941 */ /* 0x000fea0003800000 */
.L_x_206:
        /* <DEDUP_REMOVED lines=12> */
.L_x_209:
[----:B------:R-:W-:Y:S05]  /*a150*/  BSYNC B1 ;  /* 0x0000000000017941 */ /* 0x000fea0003800000 */
.L_x_208:
        /* <DEDUP_REMOVED lines=12> */
.L_x_211:
[----:B------:R-:W-:Y:S05]  /*a220*/  BSYNC B1 ;  /* 0x0000000000017941 */ /* 0x000fea0003800000 */
.L_x_210:
        /* <DEDUP_REMOVED lines=12> */
.L_x_213:
[----:B------:R-:W-:Y:S05]  /*a2f0*/  BSYNC B1 ;  /* 0x0000000000017941 */ /* 0x000fea0003800000 */
.L_x_212:
        /* <DEDUP_REMOVED lines=12> */
.L_x_215:
[----:B------:R-:W-:Y:S05]  /*a3c0*/  BSYNC B1 ;  /* 0x0000000000017941 */ /* 0x000fea0003800000 */
.L_x_214:
        /* <DEDUP_REMOVED lines=12> */
.L_x_217:
[----:B------:R-:W-:Y:S05]  /*a490*/  BSYNC B1 ;  /* 0x0000000000017941 */ /* 0x000fea0003800000 */
.L_x_216:
        /* <DEDUP_REMOVED lines=12> */
.L_x_219:
[----:B------:R-:W-:Y:S05]  /*a560*/  BSYNC B1 ;  /* 0x0000000000017941 */ /* 0x000fea0003800000 */
.L_x_218:
        /* <DEDUP_REMOVED lines=12> */
.L_x_221:
[----:B------:R-:W-:Y:S05]  /*a630*/  BSYNC B1 ;  /* 0x0000000000017941 */ /* 0x000fea0003800000 */
.L_x_220:
        /* <DEDUP_REMOVED lines=12> */
.L_x_223:
[----:B------:R-:W-:Y:S05]  /*a700*/  BSYNC B1 ;  /* 0x0000000000017941 */ /* 0x000fea0003800000 */
.L_x_222:
        /* <DEDUP_REMOVED lines=12> */
.L_x_225:
[----:B------:R-:W-:Y:S05]  /*a7d0*/  BSYNC B1 ;  /* 0x0000000000017941 */ /* 0x000fea0003800000 */
.L_x_224:
        /* <DEDUP_REMOVED lines=12> */
.L_x_227:
[----:B------:R-:W-:Y:S05]  /*a8a0*/  BSYNC B1 ;  /* 0x0000000000017941 */ /* 0x000fea0003800000 */
.L_x_226:
        /* <DEDUP_REMOVED lines=12> */
.L_x_229:
[----:B------:R-:W-:Y:S05]  /*a970*/  BSYNC B1 ;  /* 0x0000000000017941 */ /* 0x000fea0003800000 */
.L_x_228:
        /* <DEDUP_REMOVED lines=12> */
.L_x_231:
[----:B------:R-:W-:Y:S05]  /*aa40*/  BSYNC B1 ;  /* 0x0000000000017941 */ /* 0x000fea0003800000 */
.L_x_230:
        /* <DEDUP_REMOVED lines=12> */
.L_x_233:
[----:B------:R-:W-:Y:S05]  /*ab10*/  BSYNC B1 ;  /* 0x0000000000017941 */ /* 0x000fea0003800000 */
.L_x_232:
[----:B-----5:R-:W-:Y:S01]  /*ab20*/  LOP3.LUT R2, R2, 0xff, RZ, 0xc0, !PT ;  /* 0x000000ff02027812 */ /* 0x020fe200078ec0ff */
[----:B------:R-:W-:Y:S01]  /*ab30*/  BSSY B1, `(.L_x_234) ;  /* 0x000000b000017945 */ /* 0x000fe20003800000 */
[----:B------:R-:W-:Y:S02]  /*ab40*/  ISETP.LT.OR P4, PT, R34, 0xc1, !P1 ;  /* 0x000000c12200780c */ /* 0x000fe40004f81670 */
[----:B------:R-:W-:-:S05]  /*ab50*/  F2FP.F16.E5M2.UNPACK_B R2, R2 ;  /* 0x00000002ff02723e */ /* 0x000fca00020004ff */
[----:B------:R-:W-:-:S05]  /*ab60*/  HADD2.F32 R2, -RZ, R2.H0_H0 ;  /* 0x20000002ff027230 */ /* 0x000fca0000004100 */
[----:B0-----:R-:W-:-:S04]  /*ab70*/  FMUL R3, R2, UR26 ;  /* 0x0000001a02037c20 */ /* 0x001fc80008400000 */
[----:B------:R-:W-:Y:S01]  /*ab80*/  FFMA R3, R0, UR25, R3 ;  /* 0x0000001900037c23 */ /* 0x000fe20008000003 */
[----:B------:R-:W-:-:S04]  /*ab90*/  PRMT R0, RZ, 0x7610, R0 ;  /* 0x00007610ff007816 */ /* 0x000fc80000000000 */
[----:B------:R-:W-:-:S05]  /*aba0*/  F2FP.SATFINITE.E5M2.F32.PACK_AB_MERGE_C R3, RZ, R3, RZ ;  /* 0x00000003ff03723e */ /* 0x000fca00048060ff */
[----:B------:R0:W-:Y:S01]  /*abb0*/  @!P3 STG.E.U8 desc[UR22][R24.64+0xc1], R3 ;  /* 0x0000c1031800b986 */ /* 0x0001e2000c101116 */
[----:B------:R-:W-:Y:S05]  /*abc0*/  @P4 BRA `(.L_x_235) ;  /* 0x0000000000044947 */ /* 0x000fea0003800000 */
[----:B------:R0:W5:Y:S02]  /*abd0*/  LDG.E.U8 R0, desc[UR22][R30.64+0xc0] ;  /* 0x0000c0161e007981 */ /* 0x000164000c1e1100 */
.L_x_235:
[----:B------:R-:W-:Y:S05]  /*abe0*/  BSYNC B1 ;  /* 0x0000000000017941 */ /* 0x000fea0003800000 */
.L_x_234:
[----:B------:R-:W2:Y:S01]  /*abf0*/  LDL.LU R2, [R1] ;  /* 0x0000000001027983 */ /* 0x000ea20000300800 */
[----:B-----5:R-:W-:Y:S01]  /*ac00*/  LOP3.LUT R0, R0, 0xff, RZ, 0xc0, !PT ;  /* 0x000000ff00007812 */ /* 0x020fe200078ec0ff */
[----:B------:R-:W-:Y:S01]  /*ac10*/  BSSY B1, `(.L_x_236) ;  /* 0x000000b000017945 */ /* 0x000fe20003800000 */
[----:B------:R-:W-:Y:S02]  /*ac20*/  ISETP.LT.OR P3, PT, R34, 0xc2, !P1 ;  /* 0x000000c22200780c */ /* 0x000fe40004f61670 */
[----:B------:R-:W-:-:S05]  /*ac30*/  F2FP.F16.E5M2.UNPACK_B R0, R0 ;  /* 0x00000000ff00723e */ /* 0x000fca00020004ff */
[----:B------:R-:W-:-:S05]  /*ac40*/  HADD2.F32 R0, -RZ, R0.H0_H0 ;  /* 0x20000000ff007230 */ /* 0x000fca0000004100 */
[----:B------:R-:W-:-:S04]  /*ac50*/  FMUL R0, R0, UR26 ;  /* 0x0000001a00007c20 */ /* 0x000fc80008400000 */
[----:B--2---:R-:W-:-:S05]  /*ac60*/  FFMA R0, R2, UR25, R0 ;  /* 0x0000001902007c23 */ /* 0x004fca0008000000 */
[----:B0-----:R-:W-:Y:S02]  /*ac70*/  F2FP.SATFINITE.E5M2.F32.PACK_AB_MERGE_C R3, RZ, R0, RZ ;  /* 0x00000000ff03723e */ /* 0x001fe400048060ff */
[----:B------:R-:W-:-:S03]  /*ac80*/  PRMT R0, RZ, 0x7610, R0 ;  /* 0x00007610ff007816 */ /* 0x000fc60000000000 */
[----:B------:R0:W-:Y:S01]  /*ac90*/  @!P4 STG.E.U8 desc[UR22][R26.64+0xc0], R3 ;  /* 0x0000c0031a00c986 */ /* 0x0001e2000c101116 */
[----:B------:R-:W-:Y:S05]  /*aca0*/  @P3 BRA `(.L_x_237) ;  /* 0x0000000000043947 */ /* 0x000fea0003800000 */
[----:B------:R2:W5:Y:S02]  /*acb0*/  LDG.E.U8 R0, desc[UR22][R30.64+0xc1] ;  /* 0x0000c1161e007981 */ /* 0x000564000c1e1100 */
.L_x_237:
[----:B------:R-:W-:Y:S05]  /*acc0*/  BSYNC B1 ;  /* 0x0000000000017941 */ /* 0x000fea0003800000 */
.L_x_236:
[----:B------:R-:W3:Y:S01]  /*acd0*/  LDL.LU R2, [R1+0x4] ;  /* 0x0000040001027983 */ /* 0x000ee20000300800 */
[----:B-----5:R-:W-:Y:S01]  /*ace0*/  LOP3.LUT R0, R0, 0xff, RZ, 0xc0, !PT ;  /* 0x000000ff00007812 */ /* 0x020fe200078ec0ff */
[----:B------:R-:W-:Y:S01]  /*acf0*/  BSSY B1, `(.L_x_238) ;  /* 0x000000b000017945 */ /* 0x000fe20003800000 */
[----:B------:R-:W-:Y:S02]  /*ad00*/  ISETP.LT.OR P4, PT, R34, 0xc9, !P0 ;  /* 0x000000c92200780c */ /* 0x000fe40004781670 */
[----:B------:R-:W-:-:S05]  /*ad10*/  F2FP.F16.E5M2.UNPACK_B R0, R0 ;  /* 0x00000000ff00723e */ /* 0x000fca00020004ff */
[----:B------:R-:W-:-:S05]  /*ad20*/  HADD2.F32 R0, -RZ, R0.H0_H0 ;  /* 0x20000000ff007230 */ /* 0x000fca0000004100 */
[----:B------:R-:W-:-:S04]  /*ad30*/  FMUL R0, R0, UR26 ;  /* 0x0000001a00007c20 */ /* 0x000fc80008400000 */
[----:B---3--:R-:W-:-:S05]  /*ad40*/  FFMA R0, R2, UR25, R0 ;  /* 0x0000001902007c23 */ /* 0x008fca0008000000 */
[----:B0-----:R-:W-:Y:S02]  /*ad50*/  F2FP.SATFINITE.E5M2.F32.PACK_AB_MERGE_C R3, RZ, R0, RZ ;  /* 0x00000000ff03723e */ /* 0x001fe400048060ff */
[----:B------:R-:W-:-:S03]  /*ad60*/  PRMT R0, RZ, 0x7610, R0 ;  /* 0x00007610ff007816 */ /* 0x000fc60000000000 */
[----:B------:R0:W-:Y:S01]  /*ad70*/  @!P3 STG.E.U8 desc[UR22][R26.64+0xc1], R3 ;  /* 0x0000c1031a00b986 */ /* 0x0001e2000c101116 */
[----:B------:R-:W-:Y:S05]  /*ad80*/  @P4 BRA `(.L_x_239) ;  /* 0x0000000000044947 */ /* 0x000fea0003800000 */
[----:B------:R3:W5:Y:S02]  /*ad90*/  LDG.E.U8 R0, desc[UR22][R28.64+0xc8] ;  /* 0x0000c8161c007981 */ /* 0x000764000c1e1100 */
.L_x_239:
[----:B------:R-:W-:Y:S05]  /*ada0*/  BSYNC B1 ;  /* 0x0000000000017941 */ /* 0x000fea0003800000 */
.L_x_238:
[----:B------:R-:W2:Y:S01]  /*adb0*/  LDL.LU R2, [R1+0x8] ;  /* 0x0000080001027983 */ /* 0x000ea20000300800 */
        /* <DEDUP_REMOVED lines=12> */
.L_x_241:
[----:B------:R-:W-:Y:S05]  /*ae80*/  BSYNC B1 ;  /* 0x0000000000017941 */ /* 0x000fea0003800000 */
.L_x_240:
        /* <DEDUP_REMOVED lines=13> */
.L_x_243:
[----:B------:R-:W-:Y:S05]  /*af60*/  BSYNC B1 ;  /* 0x0000000000017941 */ /* 0x000fea0003800000 */
.L_x_242:
        /* <DEDUP_REMOVED lines=13> */
.L_x_245:
[----:B------:R-:W-:Y:S05]  /*b040*/  BSYNC B1 ;  /* 0x0000000000017941 */ /* 0x000fea0003800000 */
.L_x_244:
        /* <DEDUP_REMOVED lines=13> */
.L_x_247:
[----:B------:R-:W-:Y:S05]  /*b120*/  BSYNC B1 ;  /* 0x0000000000017941 */ /* 0x000fea0003800000 */
.L_x_246:
        /* <DEDUP_REMOVED lines=13> */
.L_x_249:
[----:B------:R-:W-:Y:S05]  /*b200*/  BSYNC B1 ;  /* 0x0000000000017941 */ /* 0x000fea0003800000 */
.L_x_248:
        /* <DEDUP_REMOVED lines=13> */
.L_x_251:
[----:B------:R-:W-:Y:S05]  /*b2e0*/  BSYNC B1 ;  /* 0x0000000000017941 */ /* 0x000fea0003800000 */
.L_x_250:
        /* <DEDUP_REMOVED lines=13> */
.L_x_253:
[----:B------:R-:W-:Y:S05]  /*b3c0*/  BSYNC B1 ;  /* 0x0000000000017941 */ /* 0x000fea0003800000 */
.L_x_252:
        /* <DEDUP_REMOVED lines=13> */
.L_x_255:
[----:B------:R-:W-:Y:S05]  /*b4a0*/  BSYNC B1 ;  /* 0x0000000000017941 */ /* 0x000fea0003800000 */
.L_x_254:
        /* <DEDUP_REMOVED lines=13> */
.L_x_257:
[----:B------:R-:W-:Y:S05]  /*b580*/  BSYNC B1 ;  /* 0x0000000000017941 */ /* 0x000fea0003800000 */
.L_x_256:
        /* <DEDUP_REMOVED lines=13> */
.L_x_259:
[----:B------:R-:W-:Y:S05]  /*b660*/  BSYNC B1 ;  /* 0x0000000000017941 */ /* 0x000fea0003800000 */
.L_x_258:
        /* <DEDUP_REMOVED lines=13> */
.L_x_261:
[----:B------:R-:W-:Y:S05]  /*b740*/  BSYNC B1 ;  /* 0x0000000000017941 */ /* 0x000fea0003800000 */
.L_x_260:
        /* <DEDUP_REMOVED lines=13> */
.L_x_263:
[----:B------:R-:W-:Y:S05]  /*b820*/  BSYNC B1 ;  /* 0x0000000000017941 */ /* 0x000fea0003800000 */
.L_x_262:
        /* <DEDUP_REMOVED lines=13> */
.L_x_265:
[----:B------:R-:W-:Y:S05]  /*b900*/  BSYNC B1 ;  /* 0x0000000000017941 */ /* 0x000fea0003800000 */
.L_x_264:
        /* <DEDUP_REMOVED lines=13> */
.L_x_267:
[----:B------:R-:W-:Y:S05]  /*b9e0*/  BSYNC B1 ;  /* 0x0000000000017941 */ /* 0x000fea0003800000 */
.L_x_266:
        /* <DEDUP_REMOVED lines=13> */
.L_x_269:
[----:B------:R-:W-:Y:S05]  /*bac0*/  BSYNC B1 ;  /* 0x0000000000017941 */ /* 0x000fea0003800000 */
.L_x_268:
        /* <DEDUP_REMOVED lines=13> */
.L_x_271:
[----:B------:R-:W-:Y:S05]  /*bba0*/  BSYNC B1 ;  /* 0x0000000000017941 */ /* 0x000fea0003800000 */
.L_x_270:
        /* <DEDUP_REMOVED lines=13> */
.L_x_273:
[----:B------:R-:W-:Y:S05]  /*bc80*/  BSYNC B1 ;  /* 0x0000000000017941 */ /* 0x000fea0003800000 */
.L_x_272:
        /* <DEDUP_REMOVED lines=13> */
.L_x_275:
[----:B------:R-:W-:Y:S05]  /*bd60*/  BSYNC B1 ;  /* 0x0000000000017941 */ /* 0x000fea0003800000 */
.L_x_274:
        /* <DEDUP_REMOVED lines=13> */
.L_x_277:
[----:B------:R-:W-:Y:S05]  /*be40*/  BSYNC B1 ;  /* 0x0000000000017941 */ /* 0x000fea0003800000 */
.L_x_276:
        /* <DEDUP_REMOVED lines=13> */
.L_x_279:
[----:B------:R-:W-:Y:S05]  /*bf20*/  BSYNC B1 ;  /* 0x0000000000017941 */ /* 0x000fea0003800000 */
.L_x_278:
        /* <DEDUP_REMOVED lines=13> */
.L_x_281:
[----:B------:R-:W-:Y:S05]  /*c000*/  BSYNC B1 ;  /* 0x0000000000017941 */ /* 0x000fea0003800000 */
.L_x_280:
        /* <DEDUP_REMOVED lines=13> */
.L_x_283:
[----:B------:R-:W-:Y:S05]  /*c0e0*/  BSYNC B1 ;  /* 0x0000000000017941 */ /* 0x000fea0003800000 */
.L_x_282:
        /* <DEDUP_REMOVED lines=13> */
.L_x_285:
[----:B------:R-:W-:Y:S05]  /*c1c0*/  BSYNC B1 ;  /* 0x0000000000017941 */ /* 0x000fea0003800000 */
.L_x_284:
        /* <DEDUP_REMOVED lines=13> */
.L_x_287:
[----:B------:R-:W-:Y:S05]  /*c2a0*/  BSYNC B1 ;  /* 0x0000000000017941 */ /* 0x000fea0003800000 */
.L_x_286:
        /* <DEDUP_REMOVED lines=13> */
.L_x_289:
[----:B------:R-:W-:Y:S05]  /*c380*/  BSYNC B1 ;  /* 0x0000000000017941 */ /* 0x000fea0003800000 */
.L_x_288:
        /* <DEDUP_REMOVED lines=13> */
.L_x_291:
[----:B------:R-:W-:Y:S05]  /*c460*/  BSYNC B1 ;  /* 0x0000000000017941 */ /* 0x000fea0003800000 */
.L_x_290:
        /* <DEDUP_REMOVED lines=13> */
.L_x_293:
[----:B------:R-:W-:Y:S05]  /*c540*/  BSYNC B1 ;  /* 0x0000000000017941 */ /* 0x000fea0003800000 */
.L_x_292:
[----:B------:R-:W-:Y:S05]  /*c550*/  @P1 BRA `(.L_x_294) ;  /* 0x0000002000a41947 */ /* 0x000fea0003800000 */
[----:B------:R-:W2:Y:S01]  /*c560*/  LDL.LU R2, [R1+0x74] ;  /* 0x0000740001027983 */ /* 0x000ea20000300800 */
[----:B-----5:R-:W-:-:S04]  /*c570*/  LOP3.LUT R0, R0, 0xff, RZ, 0xc0, !PT ;  /* 0x000000ff00007812 */ /* 0x020fc800078ec0ff */
[----:B------:R-:W-:-:S05]  /*c580*/  F2FP.F16.E5M2.UNPACK_B R0, R0 ;  /* 0x00000000ff00723e */ /* 0x000fca00020004ff */
[----:B------:R-:W-:-:S05]  /*c590*/  HADD2.F32 R0, -RZ, R0.H0_H0 ;  /* 0x20000000ff007230 */ /* 0x000fca0000004100 */
[----:B------:R-:W-:-:S04]  /*c5a0*/  FMUL R0, R0, UR26 ;  /* 0x0000001a00007c20 */ /* 0x000fc80008400000 */
[----:B--2---:R-:W-:-:S05]  /*c5b0*/  FFMA R0, R2, UR25, R0 ;  /* 0x0000001902007c23 */ /* 0x004fca0008000000 */
[----:B0-----:R-:W-:-:S05]  /*c5c0*/  F2FP.SATFINITE.E5M2.F32.PACK_AB_MERGE_C R3, RZ, R0, RZ ;  /* 0x00000000ff03723e */ /* 0x001fca00048060ff */
[----:B------:R0:W-:Y:S01]  /*c5d0*/  STG.E.U8 desc[UR22][R26.64+0xf9], R3 ;  /* 0x0000f9031a007986 */ /* 0x0001e2000c101116 */
[----:B------:R-:W-:Y:S05]  /*c5e0*/  BRA `(.L_x_294) ;  /* 0x0000002000807947 */ /* 0x000fea0003800000 */
.L_x_37:
[C---:B------:R-:W-:Y:S01]  /*c5f0*/  ISETP.GE.AND P1, PT, R39.reuse, 0x1, PT ;  /* 0x000000012700780c */ /* 0x040fe20003f26270 */
[----:B------:R-:W-:Y:S01]  /*c600*/  FMUL R226, R226, UR25 ;  /* 0x00000019e2e27c20 */ /* 0x000fe20008400000 */
[----:B------:R-:W2:Y:S01]  /*c610*/  LDL.LU R227, [R1+0x10] ;  /* 0x0000100001e37983 */ /* 0x000ea20000300800 */
[----:B------:R-:W-:Y:S01]  /*c620*/  ISETP.GE.AND P0, PT, R39, 0x9, PT ;  /* 0x000000092700780c */ /* 0x000fe20003f06270 */
[----:B------:R-:W-:Y:S01]  /*c630*/  FMUL R225, R225, UR25 ;  /* 0x00000019e1e17c20 */ /* 0x000fe20008400000 */
[C---:B------:R-:W-:Y:S02]  /*c640*/  ISETP.LT.OR P4, PT, R34.reuse, 0x1, !P1 ;  /* 0x000000012200780c */ /* 0x040fe40004f81670 */
[C---:B------:R-:W-:Y:S02]  /*c650*/  ISETP.LT.OR P5, PT, R34.reuse, 0x2, !P1 ;  /* 0x000000022200780c */ /* 0x040fe40004fa1670 */
[----:B------:R-:W-:Y:S02]  /*c660*/  F2FP.SATFINITE.E5M2.F32.PACK_AB_MERGE_C R29, RZ, R226, RZ ;  /* 0x000000e2ff1d723e */ /* 0x000fe400048060ff */
[----:B------:R-:W-:Y:S01]  /*c670*/  ISETP.LT.OR P3, PT, R34, 0x1, !P0 ;  /* 0x000000012200780c */ /* 0x000fe20004761670 */
[----:B------:R-:W-:Y:S01]  /*c680*/  FMUL R224, R224, UR25 ;  /* 0x00000019e0e07c20 */ /* 0x000fe20008400000 */
[----:B------:R-:W-:Y:S01]  /*c690*/  ISETP.LT.OR P6, PT, R34, 0xa, !P1 ;  /* 0x0000000a2200780c */ /* 0x000fe20004fc1670 */
[----:B------:R-:W-:Y:S01]  /*c6a0*/  FMUL R223, R223, UR25 ;  /* 0x00000019dfdf7c20 */ /* 0x000fe20008400000 */
[----:B------:R-:W-:Y:S01]  /*c6b0*/  F2FP.SATFINITE.E5M2.F32.PACK_AB_MERGE_C R225, RZ, R225, RZ ;  /* 0x000000e1ffe1723e */ /* 0x000fe200048060ff */
[----:B------:R-:W-:Y:S01]  /*c6c0*/  FMUL R221, R221, UR25 ;  /* 0x00000019dddd7c20 */ /* 0x000fe20008400000 */
[----:B------:R-:W-:Y:S01]  /*c6d0*/  FMUL R222, R222, UR25 ;  /* 0x00000019dede7c20 */ /* 0x000fe20008400000 */
[----:B------:R0:W-:Y:S01]  /*c6e0*/  @!P4 STG.E.U8 desc[UR22][R24.64], R29 ;  /* 0x0000001d1800c986 */ /* 0x0001e2000c101116 */
[----:B------:R-:W-:-:S02]  /*c6f0*/  ISETP.LT.OR P4, PT, R34, 0x2, !P0 ;  /* 0x000000022200780c */ /* 0x000fc40004781670 */
[----:B------:R-:W-:Y:S01]  /*c700*/  F2FP.SATFINITE.E5M2.F32.PACK_AB_MERGE_C R31, RZ, R224, RZ ;  /* 0x000000e0ff1f723e */ /* 0x000fe200048060ff */
[----:B------:R3:W-:Y:S01]  /*c710*/  @!P5 STG.E.U8 desc[UR22][R24.64+0x1], R225 ;  /* 0x000001e11800d986 */ /* 0x0007e2000c101116 */
[----:B------:R-:W-:Y:S02]  /*c720*/  ISETP.LT.OR P5, PT, R34, 0x9, !P1 ;  /* 0x000000092200780c */ /* 0x000fe40004fa1670 */
[----:B------:R-:W-:Y:S01]  /*c730*/  F2FP.SATFINITE.E5M2.F32.PACK_AB_MERGE_C R223, RZ, R223, RZ ;  /* 0x000000dfffdf723e */ /* 0x000fe200048060ff */
[----:B------:R-:W-:Y:S01]  /*c740*/  FMUL R220, R220, UR25 ;  /* 0x00000019dcdc7c20 */ /* 0x000fe20008400000 */
[----:B------:R-:W-:Y:S01]  /*c750*/  F2FP.SATFINITE.E5M2.F32.PACK_AB_MERGE_C R221, RZ, R221, RZ ;  /* 0x000000ddffdd723e */ /* 0x000fe200048060ff */
[----:B------:R-:W-:Y:S01]  /*c760*/  @!P3 STG.E.U8 desc[UR22][R26.64], R31 ;  /* 0x0000001f1a00b986 */ /* 0x000fe2000c101116 */
[----:B------:R-:W-:-:S03]  /*c770*/  ISETP.LT.OR P3, PT, R34, 0x9, !P0 ;  /* 0x000000092200780c */ /* 0x000fc60004761670 */
[----:B------:R-:W-:Y:S01]  /*c780*/  @!P4 STG.E.U8 desc[UR22][R26.64+0x1], R223 ;  /* 0x000001df1a00c986 */ /* 0x000fe2000c101116 */
[----:B------:R-:W-:-:S03]  /*c790*/  ISETP.LT.OR P4, PT, R34, 0xa, !P0 ;  /* 0x0000000a2200780c */ /* 0x000fc60004781670 */
[----:B------:R-:W-:Y:S01]  /*c7a0*/  @!P6 STG.E.U8 desc[UR22][R24.64+0x9], R221 ;  /* 0x000009dd1800e986 */ /* 0x000fe2000c101116 */
[C---:B------:R-:W-:Y:S01]  /*c7b0*/  ISETP.LT.OR P6, PT, R34.reuse, 0x12, !P1 ;  /* 0x000000122200780c */ /* 0x040fe20004fc1670 */
[----:B------:R-:W-:Y:S01]  /*c7c0*/  FMUL R219, R219, UR25 ;  /* 0x00000019dbdb7c20 */ /* 0x000fe20008400000 */
[----:B0-----:R-:W-:Y:S01]  /*c7d0*/  F2FP.SATFINITE.E5M2.F32.PACK_AB_MERGE_C R29, RZ, R222, RZ ;  /* 0x000000deff1d723e */ /* 0x001fe200048060ff */
[----:B------:R-:W-:Y:S01]  /*c7e0*/  FMUL R217, R217, UR25 ;  /* 0x00000019d9d97c20 */ /* 0x000fe20008400000 */
[----:B------:R-:W4:Y:S01]  /*c7f0*/  LDL.LU R226, [R1+0xc] ;  /* 0x00000c0001e27983 */ /* 0x000f220000300800 */
[----:B------:R-:W-:Y:S02]  /*c800*/  F2FP.SATFINITE.E5M2.F32.PACK_AB_MERGE_C R33, RZ, R220, RZ ;  /* 0x000000dcff21723e */ /* 0x000fe400048060ff */
[----:B------:R-:W-:Y:S01]  /*c810*/  F2FP.SATFINITE.E5M2.F32.PACK_AB_MERGE_C R219, RZ, R219, RZ ;  /* 0x000000dbffdb723e */ /* 0x000fe200048060ff */
[----:B------:R0:W-:Y:S01]  /*c820*/  @!P5 STG.E.U8 desc[UR22][R24.64+0x8], R29 ;  /* 0x0000081d1800d986 */ /* 0x0001e2000c101116 */
[----:B------:R-:W-:-:S02]  /*c830*/  ISETP.LT.OR P5, PT, R34, 0x11, !P1 ;  /* 0x000000112200780c */ /* 0x000fc40004fa1670 */
[----:B------:R-:W-:Y:S01]  /*c840*/  F2FP.SATFINITE.E5M2.F32.PACK_AB_MERGE_C R217, RZ, R217, RZ ;  /* 0x000000d9ffd9723e */ /* 0x000fe200048060ff */
[----:B---3--:R-:W3:Y:S01]  /*c850*/  LDL.LU R225, [R1+0x8] ;  /* 0x0000080001e17983 */ /* 0x008ee20000300800 */
[----:B------:R-:W-:-:S03]  /*c860*/  FMUL R218, R218, UR25 ;  /* 0x00000019dada7c20 */ /* 0x000fc60008400000 */
[----:B------:R-:W4:Y:S04]  /*c870*/  LDL.LU R224, [R1+0x4] ;  /* 0x0000040001e07983 */ /* 0x000f280000300800 */
[----:B------:R-:W3:Y:S01]  /*c880*/  LDL.LU R222, [R1] ;  /* 0x0000000001de7983 */ /* 0x000ee20000300800 */
[----:B0-----:R-:W-:Y:S01]  /*c890*/  F2FP.SATFINITE.E5M2.F32.PACK_AB_MERGE_C R29, RZ, R218, RZ ;  /* 0x000000daff1d723e */ /* 0x001fe200048060ff */
[----:B------:R-:W-:Y:S01]  /*c8a0*/  FMUL R216, R216, UR25 ;  /* 0x00000019d8d87c20 */ /* 0x000fe20008400000 */
[----:B------:R-:W-:Y:S01]  /*c8b0*/  FMUL R215, R215, UR25 ;  /* 0x00000019d7d77c20 */ /* 0x000fe20008400000 */
[----:B------:R0:W-:Y:S01]  /*c8c0*/  @!P3 STG.E.U8 desc[UR22][R26.64+0x8], R33 ;  /* 0x000008211a00b986 */ /* 0x0001e2000c101116 */
[C---:B------:R-:W-:Y:S01]  /*c8d0*/  ISETP.LT.OR P3, PT, R34.reuse, 0x11, !P0 ;  /* 0x000000112200780c */ /* 0x040fe20004761670 */
[----:B------:R-:W-:Y:S01]  /*c8e0*/  FMUL R213, R213, UR25 ;  /* 0x00000019d5d57c20 */ /* 0x000fe20008400000 */
[----:B------:R-:W-:Y:S01]  /*c8f0*/  F2FP.SATFINITE.E5M2.F32.PACK_AB_MERGE_C R31, RZ, R216, RZ ;  /* 0x000000d8ff1f723e */ /* 0x000fe200048060ff */
[----:B------:R-:W-:Y:S01]  /*c900*/  @!P4 STG.E.U8 desc[UR22][R26.64+0x9], R219 ;  /* 0x000009db1a00c986 */ /* 0x000fe2000c101116 */
[----:B------:R-:W-:Y:S01]  /*c910*/  ISETP.LT.OR P4, PT, R34, 0x12, !P0 ;  /* 0x000000122200780c */ /* 0x000fe20004781670 */
[----:B------:R-:W-:Y:S01]  /*c920*/  FMUL R214, R214, UR25 ;  /* 0x00000019d6d67c20 */ /* 0x000fe20008400000 */
[----:B------:R-:W-:Y:S01]  /*c930*/  F2FP.SATFINITE.E5M2.F32.PACK_AB_MERGE_C R215, RZ, R215, RZ ;  /* 0x000000d7ffd7723e */ /* 0x000fe200048060ff */
[----:B------:R-:W-:Y:S01]  /*c940*/  @!P6 STG.E.U8 desc[UR22][R24.64+0x11], R217 ;  /* 0x000011d91800e986 */ /* 0x000fe2000c101116 */
[----:B------:R-:W-:Y:S01]  /*c950*/  ISETP.LT.OR P6, PT, R34, 0x1a, !P1 ;  /* 0x0000001a2200780c */ /* 0x000fe20004fc1670 */
[----:B------:R-:W-:Y:S01]  /*c960*/  FMUL R212, R212, UR25 ;  /* 0x00000019d4d47c20 */ /* 0x000fe20008400000 */
[----:B------:R-:W-:Y:S01]  /*c970*/  F2FP.SATFINITE.E5M2.F32.PACK_AB_MERGE_C R213, RZ, R213, RZ ;  /* 0x000000d5ffd5723e */ /* 0x000fe200048060ff */
[----:B------:R1:W-:Y:S01]  /*c980*/  @!P5 STG.E.U8 desc[UR22][R24.64+0x10], R29 ;  /* 0x0000101d1800d986 */ /* 0x0003e2000c101116 */
[C---:B------:R-:W-:Y:S01]  /*c990*/  ISETP.LT.OR P5, PT, R34.reuse, 0x19, !P1 ;  /* 0x000000192200780c */ /* 0x040fe20004fa1670 */
[----:B------:R-:W-:Y:S01]  /*c9a0*/  FMUL R211, R211, UR25 ;  /* 0x00000019d3d37c20 */ /* 0x000fe20008400000 */
[----:B------:R-:W-:Y:S01]  /*c9b0*/  FMUL R209, R209, UR25 ;  /* 0x00000019d1d17c20 */ /* 0x000fe20008400000 */
[----:B------:R1:W-:Y:S01]  /*c9c0*/  @!P3 STG.E.U8 desc[UR22][R26.64+0x10], R31 ;  /* 0x0000101f1a00b986 */ /* 0x0003e2000c101116 */
[----:B------:R-:W-:Y:S01]  /*c9d0*/  ISETP.LT.OR P3, PT, R34, 0x19, !P0 ;  /* 0x000000192200780c */ /* 0x000fe20004761670 */
[----:B------:R-:W-:Y:S01]  /*c9e0*/  FMUL R210, R210, UR25 ;  /* 0x00000019d2d27c20 */ /* 0x000fe20008400000 */
[----:B0-----:R-:W-:Y:S01]  /*c9f0*/  F2FP.SATFINITE.E5M2.F32.PACK_AB_MERGE_C R33, RZ, R212, RZ ;  /* 0x000000d4ff21723e */ /* 0x001fe200048060ff */
[----:B------:R-:W-:Y:S01]  /*ca00*/  @!P4 STG.E.U8 desc[UR22][R26.64+0x11], R215 ;  /* 0x000011d71a00c986 */ /* 0x000fe2000c101116 */
[----:B------:R-:W-:Y:S01]  /*ca10*/  ISETP.LT.OR P4, PT, R34, 0x1a, !P0 ;  /* 0x0000001a2200780c */ /* 0x000fe20004781670 */
[----:B------:R-:W-:Y:S01]  /*ca20*/  FMUL R208, R208, UR25 ;  /* 0x00000019d0d07c20 */ /* 0x000fe20008400000 */
[----:B------:R-:W-:Y:S01]  /*ca30*/  F2FP.SATFINITE.E5M2.F32.PACK_AB_MERGE_C R211, RZ, R211, RZ ;  /* 0x000000d3ffd3723e */ /* 0x000fe200048060ff */
[----:B------:R-:W-:Y:S01]  /*ca40*/  @!P6 STG.E.U8 desc[UR22][R24.64+0x19], R213 ;  /* 0x000019d51800e986 */ /* 0x000fe2000c101116 */
[----:B------:R-:W-:Y:S01]  /*ca50*/  ISETP.LT.OR P6, PT, R34, 0x22, !P1 ;  /* 0x000000222200780c */ /* 0x000fe20004fc1670 */
[----:B------:R-:W-:Y:S01]  /*ca60*/  FMUL R207, R207, UR25 ;  /* 0x00000019cfcf7c20 */ /* 0x000fe20008400000 */
[----:B-1----:R-:W-:Y:S01]  /*ca70*/  F2FP.SATFINITE.E5M2.F32.PACK_AB_MERGE_C R29, RZ, R214, RZ ;  /* 0x000000d6ff1d723e */ /* 0x002fe200048060ff */
[----:B------:R-:W-:Y:S01]  /*ca80*/  FMUL R205, R205, UR25 ;  /* 0x00000019cdcd7c20 */ /* 0x000fe20008400000 */
[----:B------:R-:W-:Y:S01]  /*ca90*/  F2FP.SATFINITE.E5M2.F32.PACK_AB_MERGE_C R209, RZ, R209, RZ ;  /* 0x000000d1ffd1723e */ /* 0x000fe200048060ff */
[----:B------:R-:W-:Y:S01]  /*caa0*/  FMUL R206, R206, UR25 ;  /* 0x00000019cece7c20 */ /* 0x000fe20008400000 */
[----:B------:R-:W-:Y:S01]  /*cab0*/  F2FP.SATFINITE.E5M2.F32.PACK_AB_MERGE_C R31, RZ, R208, RZ ;  /* 0x000000d0ff1f723e */ /* 0x000fe200048060ff */
[----:B------:R0:W-:Y:S01]  /*cac0*/  @!P5 STG.E.U8 desc[UR22][R24.64+0x18], R29 ;  /* 0x0000181d1800d986 */ /* 0x0001e2000c101116 */
[----:B------:R-:W-:Y:S01]  /*cad0*/  ISETP.LT.OR P5, PT, R34, 0x21, !P1 ;  /* 0x000000212200780c */ /* 0x000fe20004fa1670 */
[----:B------:R-:W-:Y:S01]  /*cae0*/  FMUL R204, R204, UR25 ;  /* 0x00000019cccc7c20 */ /* 0x000fe20008400000 */
[----:B------:R-:W-:Y:S01]  /*caf0*/  F2FP.SATFINITE.E5M2.F32.PACK_AB_MERGE_C R207, RZ, R207, RZ ;  /* 0x000000cfffcf723e */ /* 0x000fe200048060ff */
[----:B------:R1:W-:Y:S01]  /*cb00*/  @!P3 STG.E.U8 desc[UR22][R26.64+0x18], R33 ;  /* 0x000018211a00b986 */ /* 0x0003e2000c101116 */
[C---:B------:R-:W-:Y:S01]  /*cb10*/  ISETP.LT.OR P3, PT, R34.reuse, 0x21, !P0 ;  /* 0x000000212200780c */ /* 0x040fe20004761670 */
[----:B------:R-:W-:Y:S01]  /*cb20*/  FMUL R203, R203, UR25 ;  /* 0x00000019cbcb7c20 */ /* 0x000fe20008400000 */
[----:B------:R-:W-:Y:S01]  /*cb30*/  F2FP.SATFINITE.E5M2.F32.PACK_AB_MERGE_C R205, RZ, R205, RZ ;  /* 0x000000cdffcd723e */ /* 0x000fe200048060ff */
[----:B------:R-:W-:Y:S01]  /*cb40*/  @!P4 STG.E.U8 desc[UR22][R26.64+0x19], R211 ;  /* 0x000019d31a00c986 */ /* 0x000fe2000c101116 */
[C---:B------:R-:W-:Y:S01]  /*cb50*/  ISETP.LT.OR P4, PT, R34.reuse, 0x22, !P0 ;  /* 0x000000222200780c */ /* 0x040fe20004781670 */
[----:B------:R-:W-:Y:S01]  /*cb60*/  FMUL R201, R201, UR25 ;  /* 0x00000019c9c97c20 */ /* 0x000fe20008400000 */
[----:B------:R-:W-:Y:S01]  /*cb70*/  F2FP.SATFINITE.E5M2.F32.PACK_AB_MERGE_C R203, RZ, R203, RZ ;  /* 0x000000cbffcb723e */ /* 0x000fe200048060ff */
[----:B------:R-:W-:Y:S01]  /*cb80*/  @!P6 STG.E.U8 desc[UR22][R24.64+0x21], R209 ;  /* 0x000021d11800e986 */ /* 0x000fe2000c101116 */
[----:B------:R-:W-:Y:S01]  /*cb90*/  ISETP.LT.OR P6, PT, R34, 0x2a, !P1 ;  /* 0x0000002a2200780c */ /* 0x000fe20004fc1670 */
[----:B------:R-:W-:Y:S01]  /*cba0*/  FMUL R202, R202, UR25 ;  /* 0x00000019caca7c20 */ /* 0x000fe20008400000 */
[----:B0-----:R-:W-:Y:S01]  /*cbb0*/  F2FP.SATFINITE.E5M2.F32.PACK_AB_MERGE_C R29, RZ, R210, RZ ;  /* 0x000000d2ff1d723e */ /* 0x001fe200048060ff */
[----:B------:R-:W-:Y:S01]  /*cbc0*/  FMUL R200, R200, UR25 ;  /* 0x00000019c8c87c20 */ /* 0x000fe20008400000 */
[----:B-1----:R-:W-:Y:S01]  /*cbd0*/  F2FP.SATFINITE.E5M2.F32.PACK_AB_MERGE_C R33, RZ, R204, RZ ;  /* 0x000000ccff21723e */ /* 0x002fe200048060ff */
[----:B------:R-:W-:Y:S01]  /*cbe0*/  FMUL R199, R199, UR25 ;  /* 0x00000019c7c77c20 */ /* 0x000fe20008400000 */
[----:B------:R-:W-:Y:S01]  /*cbf0*/  F2FP.SATFINITE.E5M2.F32.PACK_AB_MERGE_C R201, RZ, R201, RZ ;  /* 0x000000c9ffc9723e */ /* 0x000fe200048060ff */
[----:B------:R0:W-:Y:S01]  /*cc00*/  @!P5 STG.E.U8 desc[UR22][R24.64+0x20], R29 ;  /* 0x0000201d1800d986 */ /* 0x0001e2000c101116 */
[C---:B------:R-:W-:Y:S01]  /*cc10*/  ISETP.LT.OR P5, PT, R34.reuse, 0x29, !P1 ;  /* 0x000000292200780c */ /* 0x040fe20004fa1670 */
[----:B------:R-:W-:Y:S01]  /*cc20*/  FMUL R197, R197, UR25 ;  /* 0x00000019c5c57c20 */ /* 0x000fe20008400000 */
[----:B------:R-:W-:Y:S01]  /*cc30*/  F2FP.SATFINITE.E5M2.F32.PACK_AB_MERGE_C R199, RZ, R199, RZ ;  /* 0x000000c7ffc7723e */ /* 0x000fe200048060ff */
[----:B------:R1:W-:Y:S01]  /*cc40*/  @!P3 STG.E.U8 desc[UR22][R26.64+0x20], R31 ;  /* 0x0000201f1a00b986 */ /* 0x0003e2000c101116 */
[----:B------:R-:W-:Y:S01]  /*cc50*/  ISETP.LT.OR P3, PT, R34, 0x29, !P0 ;  /* 0x000000292200780c */ /* 0x000fe20004761670 */
[----:B------:R-:W-:Y:S01]  /*cc60*/  FMUL R198, R198, UR25 ;  /* 0x00000019c6c67c20 */ /* 0x000fe20008400000 */
[----:B------:R-:W-:Y:S01]  /*cc70*/  F2FP.SATFINITE.E5M2.F32.PACK_AB_MERGE_C R197, RZ, R197, RZ ;  /* 0x000000c5ffc5723e */ /* 0x000fe200048060ff */
[----:B------:R-:W-:Y:S01]  /*cc80*/  @!P4 STG.E.U8 desc[UR22][R26.64+0x21], R207 ;  /* 0x000021cf1a00c986 */ /* 0x000fe2000c101116 */
[----:B------:R-:W-:Y:S01]  /*cc90*/  ISETP.LT.OR P4, PT, R34, 0x2a, !P0 ;  /* 0x0000002a2200780c */ /* 0x000fe20004781670 */
[----:B------:R-:W-:Y:S01]  /*cca0*/  FMUL R196, R196, UR25 ;  /* 0x00000019c4c47c20 */ /* 0x000fe20008400000 */
[----:B------:R-:W-:Y:S01]  /*ccb0*/  FMUL R195, R195, UR25 ;  /* 0x00000019c3c37c20 */ /* 0x000fe20008400000 */
        /* <DEDUP_REMOVED lines=27> */
[----:B------:R-:W-:Y:S01]  /*ce70*/  FMUL R186, R186, UR25 ;  /* 0x00000019baba7c20 */ /* 0x000fe20008400000 */
        /* <DEDUP_REMOVED lines=154> */
[----:B-----5:R-:W-:Y:S01]  /*d820*/  FMUL R5, R5, UR25 ;  /* 0x0000001905057c20 */ /* 0x020fe20008400000 */
[----:B0-----:R-:W-:Y:S01]  /*d830*/  F2FP.SATFINITE.E5M2.F32.PACK_AB_MERGE_C R29, RZ, R170, RZ ;  /* 0x000000aaff1d723e */ /* 0x001fe200048060ff */
[----:B------:R-:W-:Y:S01]  /*d840*/  FMUL R0, R0, UR25 ;  /* 0x0000001900007c20 */ /* 0x000fe20008400000 */
[----:B-1----:R-:W-:Y:S01]  /*d850*/  F2FP.SATFINITE.E5M2.F32.PACK_AB_MERGE_C R33, RZ, R164, RZ ;  /* 0x000000a4ff21723e */ /* 0x002fe200048060ff */
[----:B------:R-:W-:Y:S01]  /*d860*/  FMUL R6, R6, UR25 ;  /* 0x0000001906067c20 */ /* 0x000fe20008400000 */
[----:B------:R-:W-:Y:S01]  /*d870*/  F2FP.SATFINITE.E5M2.F32.PACK_AB_MERGE_C R7, RZ, R7, RZ ;  /* 0x00000007ff07723e */ /* 0x000fe200048060ff */
[----:B------:R0:W-:Y:S01]  /*d880*/  @!P5 STG.E.U8 desc[UR22][R24.64+0x70], R29 ;  /* 0x0000701d1800d986 */ /* 0x0001e2000c101116 */
[----:B------:R-:W-:Y:S01]  /*d890*/  ISETP.LT.OR P5, PT, R34, 0x79, !P1 ;  /* 0x000000792200780c */ /* 0x000fe20004fa1670 */
[----:B------:R-:W-:Y:S01]  /*d8a0*/  FMUL R2, R2, UR25 ;  /* 0x0000001902027c20 */ /* 0x000fe20008400000 */
[----:B------:R-:W-:Y:S01]  /*d8b0*/  F2FP.SATFINITE.E5M2.F32.PACK_AB_MERGE_C R5, RZ, R5, RZ ;  /* 0x00000005ff05723e */ /* 0x000fe200048060ff */
[----:B------:R1:W-:Y:S01]  /*d8c0*/  @!P3 STG.E.U8 desc[UR22][R26.64+0x70], R31 ;  /* 0x0000701f1a00b986 */ /* 0x0003e2000c101116 */
[----:B------:R-:W-:Y:S01]  /*d8d0*/  ISETP.LT.OR P3, PT, R34, 0x79, !P0 ;  /* 0x000000792200780c */ /* 0x000fe20004761670 */
[----:B------:R-:W-:Y:S01]  /*d8e0*/  FMUL R3, R3, UR25 ;  /* 0x0000001903037c20 */ /* 0x000fe20008400000 */
[----:B------:R-:W-:Y:S01]  /*d8f0*/  FMUL R4, R4, UR25 ;  /* 0x0000001904047c20 */ /* 0x000fe20008400000 */
[----:B------:R-:W-:Y:S01]  /*d900*/  @!P4 STG.E.U8 desc[UR22][R26.64+0x71], R167 ;  /* 0x000071a71a00c986 */ /* 0x000fe2000c101116 */
[----:B------:R-:W-:-:S03]  /*d910*/  ISETP.LT.OR P4, PT, R34, 0x7a, !P0 ;  /* 0x0000007a2200780c */ /* 0x000fc60004781670 */
[----:B------:R-:W-:Y:S01]  /*d920*/  @!P6 STG.E.U8 desc[UR22][R24.64+0x79], R165 ;  /* 0x000079a51800e986 */ /* 0x000fe2000c101116 */
[----:B------:R-:W-:Y:S02]  /*d930*/  ISETP.LT.OR P6, PT, R34, 0x82, !P1 ;  /* 0x000000822200780c */ /* 0x000fe40004fc1670 */
[----:B0-----:R-:W-:Y:S01]  /*d940*/  F2FP.SATFINITE.E5M2.F32.PACK_AB_MERGE_C R29, RZ, R166, RZ ;  /* 0x000000a6ff1d723e */ /* 0x001fe200048060ff */
[----:B------:R-:W4:Y:S01]  /*d950*/  LDL.LU R220, [R1+0x14] ;  /* 0x0000140001dc7983 */ /* 0x000f220000300800 */
[----:B-1----:R-:W-:-:S03]  /*d960*/  F2FP.SATFINITE.E5M2.F32.PACK_AB_MERGE_C R31, RZ, R160, RZ ;  /* 0x000000a0ff1f723e */ /* 0x002fc600048060ff */
[----:B------:R0:W-:Y:S01]  /*d970*/  @!P5 STG.E.U8 desc[UR22][R24.64+0x78], R29 ;  /* 0x0000781d1800d986 */ /* 0x0001e2000c101116 */
[----:B------:R-:W-:-:S03]  /*d980*/  ISETP.LT.OR P5, PT, R34, 0x81, !P1 ;  /* 0x000000812200780c */ /* 0x000fc60004fa1670 */
[----:B------:R1:W-:Y:S01]  /*d990*/  @!P3 STG.E.U8 desc[UR22][R26.64+0x78], R33 ;  /* 0x000078211a00b986 */ /* 0x0003e2000c101116 */
[----:B------:R-:W-:-:S03]  /*d9a0*/  ISETP.LT.OR P3, PT, R34, 0x81, !P0 ;  /* 0x000000812200780c */ /* 0x000fc60004761670 */
        /* <DEDUP_REMOVED lines=26> */
[----:B0-----:R-:W-:Y:S02]  /*db50*/  F2FP.SATFINITE.E5M2.F32.PACK_AB_MERGE_C R29, RZ, R154, RZ ;  /* 0x0000009aff1d723e */ /* 0x001fe400048060ff */
[----:B-1----:R-:W-:-:S03]  /*db60*/  F2FP.SATFINITE.E5M2.F32.PACK_AB_MERGE_C R33, RZ, R20, RZ ;  /* 0x00000014ff21723e */ /* 0x002fc600048060ff */
[----:B------:R0:W-:Y:S01]  /*db70*/  @!P5 STG.E.U8 desc[UR22][R24.64+0x90], R29 ;  /* 0x0000901d1800d986 */ /* 0x0001e2000c101116 */
[----:B------:R-:W-:-:S03]  /*db80*/  ISETP.LT.OR P5, PT, R34, 0x99, !P1 ;  /* 0x000000992200780c */ /* 0x000fc60004fa1670 */
[----:B------:R-:W-:Y:S01]  /*db90*/  @!P3 STG.E.U8 desc[UR22][R26.64+0x90], R31 ;  /* 0x0000901f1a00b986 */ /* 0x000fe2000c101116 */
[----:B------:R-:W-:-:S03]  /*dba0*/  ISETP.LT.OR P3, PT, R34, 0x99, !P0 ;  /* 0x000000992200780c */ /* 0x000fc60004761670 */
[----:B------:R1:W-:Y:S01]  /*dbb0*/  @!P4 STG.E.U8 desc[UR22][R26.64+0x91], R23 ;  /* 0x000091171a00c986 */ /* 0x0003e2000c101116 */
[----:B------:R-:W-:-:S03]  /*dbc0*/  ISETP.LT.OR P4, PT, R34, 0x9a, !P0 ;  /* 0x0000009a2200780c */ /* 0x000fc60004781670 */
[----:B------:R2:W-:Y:S01]  /*dbd0*/  @!P6 STG.E.U8 desc[UR22][R24.64+0x99], R21 ;  /* 0x000099151800e986 */ /* 0x0005e2000c101116 */
[----:B------:R-:W-:Y:S02]  /*dbe0*/  ISETP.LT.OR P6, PT, R34, 0xa2, !P1 ;  /* 0x000000a22200780c */ /* 0x000fe40004fc1670 */
[----:B0-----:R-:W-:-:S05]  /*dbf0*/  F2FP.SATFINITE.E5M2.F32.PACK_AB_MERGE_C R29, RZ, R22, RZ ;  /* 0x00000016ff1d723e */ /* 0x001fca00048060ff */
[----:B------:R-:W-:Y:S01]  /*dc00*/  @!P5 STG.E.U8 desc[UR22][R24.64+0x98], R29 ;  /* 0x0000981d1800d986 */ /* 0x000fe2000c101116 */
[C---:B------:R-:W-:Y:S02]  /*dc10*/  ISETP.LT.OR P5, PT, R34.reuse, 0xa1, !P1 ;  /* 0x000000a12200780c */ /* 0x040fe40004fa1670 */
[----:B-1----:R-:W-:Y:S01]  /*dc20*/  F2FP.SATFINITE.E5M2.F32.PACK_AB_MERGE_C R23, RZ, R18, RZ ;  /* 0x00000012ff17723e */ /* 0x002fe200048060ff */
[----:B------:R-:W-:Y:S01]  /*dc30*/  @!P3 STG.E.U8 desc[UR22][R26.64+0x98], R33 ;  /* 0x000098211a00b986 */ /* 0x000fe2000c101116 */
[C---:B------:R-:W-:Y:S02]  /*dc40*/  ISETP.LT.OR P3, PT, R34.reuse, 0xa1, !P0 ;  /* 0x000000a12200780c */ /* 0x040fe40004761670 */
[----:B--2---:R-:W-:Y:S01]  /*dc50*/  F2FP.SATFINITE.E5M2.F32.PACK_AB_MERGE_C R21, RZ, R16, RZ ;  /* 0x00000010ff15723e */ /* 0x004fe200048060ff */
[----:B------:R0:W-:Y:S01]  /*dc60*/  @!P4 STG.E.U8 desc[UR22][R26.64+0x99], R19 ;  /* 0x000099131a00c986 */ /* 0x0001e2000c101116 */
[----:B------:R-:W-:-:S03]  /*dc70*/  ISETP.LT.OR P4, PT, R34, 0xa2, !P0 ;  /* 0x000000a22200780c */ /* 0x000fc60004781670 */
[----:B------:R1:W-:Y:S01]  /*dc80*/  @!P6 STG.E.U8 desc[UR22][R24.64+0xa1], R17 ;  /* 0x0000a1111800e986 */ /* 0x0003e2000c101116 */
[----:B------:R-:W-:-:S03]  /*dc90*/  ISETP.LT.OR P6, PT, R34, 0xaa, !P1 ;  /* 0x000000aa2200780c */ /* 0x000fc60004fc1670 */
[----:B------:R-:W-:Y:S01]  /*dca0*/  @!P5 STG.E.U8 desc[UR22][R24.64+0xa0], R23 ;  /* 0x0000a0171800d986 */ /* 0x000fe2000c101116 */
[----:B------:R-:W-:-:S03]  /*dcb0*/  ISETP.LT.OR P5, PT, R34, 0xa9, !P1 ;  /* 0x000000a92200780c */ /* 0x000fc60004fa1670 */
[----:B------:R-:W-:Y:S01]  /*dcc0*/  @!P3 STG.E.U8 desc[UR22][R26.64+0xa0], R21 ;  /* 0x0000a0151a00b986 */ /* 0x000fe2000c101116 */
[C---:B------:R-:W-:Y:S02]  /*dcd0*/  ISETP.LT.OR P3, PT, R34.reuse, 0xa9, !P0 ;  /* 0x000000a92200780c */ /* 0x040fe40004761670 */
[----:B0-----:R-:W-:Y:S01]  /*dce0*/  F2FP.SATFINITE.E5M2.F32.PACK_AB_MERGE_C R19, RZ, R14, RZ ;  /* 0x0000000eff13723e */ /* 0x001fe200048060ff */
[----:B------:R0:W-:Y:S01]  /*dcf0*/  @!P4 STG.E.U8 desc[UR22][R26.64+0xa1], R15 ;  /* 0x0000a10f1a00c986 */ /* 0x0001e2000c101116 */
[C---:B------:R-:W-:Y:S02]  /*dd00*/  ISETP.LT.OR P4, PT, R34.reuse, 0xaa, !P0 ;  /* 0x000000aa2200780c */ /* 0x040fe40004781670 */
[----:B-1----:R-:W-:Y:S01]  /*dd10*/  F2FP.SATFINITE.E5M2.F32.PACK_AB_MERGE_C R17, RZ, R12, RZ ;  /* 0x0000000cff11723e */ /* 0x002fe200048060ff */
        /* <DEDUP_REMOVED lines=15> */
[----:B0-----:R-:W-:Y:S02]  /*de10*/  F2FP.SATFINITE.E5M2.F32.PACK_AB_MERGE_C R11, RZ, R6, RZ ;  /* 0x00000006ff0b723e */ /* 0x001fe400048060ff */
[C---:B------:R-:W-:Y:S01]  /*de20*/  ISETP.LT.OR P3, PT, R34.reuse, 0xb9, !P0 ;  /* 0x000000b92200780c */ /* 0x040fe20004761670 */
[----:B------:R0:W-:Y:S01]  /*de30*/  @!P4 STG.E.U8 desc[UR22][R26.64+0xb1], R7 ;  /* 0x0000b1071a00c986 */ /* 0x0001e2000c101116 */
[----:B-1----:R-:W-:Y:S02]  /*de40*/  F2FP.SATFINITE.E5M2.F32.PACK_AB_MERGE_C R9, RZ, R4, RZ ;  /* 0x00000004ff09723e */ /* 0x002fe400048060ff */
[C---:B------:R-:W-:Y:S01]  /*de50*/  ISETP.LT.OR P4, PT, R34.reuse, 0xba, !P0 ;  /* 0x000000ba2200780c */ /* 0x040fe20004781670 */
[----:B------:R1:W-:Y:S04]  /*de60*/  @!P6 STG.E.U8 desc[UR22][R24.64+0xb9], R5 ;  /* 0x0000b9051800e986 */ /* 0x0003e8000c101116 */
[----:B------:R2:W-:Y:S01]  /*de70*/  @!P5 STG.E.U8 desc[UR22][R24.64+0xb8], R11 ;  /* 0x0000b80b1800d986 */ /* 0x0005e2000c101116 */
[----:B------:R-:W-:Y:S01]  /*de80*/  FMUL R4, R227, UR25 ;  /* 0x00000019e3047c20 */ /* 0x000fe20008400000 */
[----:B------:R-:W-:-:S02]  /*de90*/  ISETP.LT.OR P5, PT, R34, 0xc1, !P1 ;  /* 0x000000c12200780c */ /* 0x000fc40004fa1670 */
[----:B0-----:R-:W-:Y:S02]  /*dea0*/  F2FP.SATFINITE.E5M2.F32.PACK_AB_MERGE_C R7, RZ, R3, RZ ;  /* 0x00000003ff07723e */ /* 0x001fe400048060ff */
[----:B-1----:R-:W-:Y:S01]  /*deb0*/  F2FP.SATFINITE.E5M2.F32.PACK_AB_MERGE_C R5, RZ, R0, RZ ;  /* 0x00000000ff05723e */ /* 0x002fe200048060ff */
[----:B---3--:R-:W-:Y:S01]  /*dec0*/  FMUL R0, R222, UR25 ;  /* 0x00000019de007c20 */ /* 0x008fe20008400000 */
[----:B------:R-:W-:Y:S01]  /*ded0*/  ISETP.LT.OR P6, PT, R34, 0xc2, !P1 ;  /* 0x000000c22200780c */ /* 0x000fe20004fc1670 */
[----:B------:R-:W3:Y:S01]  /*dee0*/  LDL.LU R222, [R1+0x20] ;  /* 0x0000200001de7983 */ /* 0x000ee20000300800 */
[----:B--2---:R-:W-:Y:S02]  /*def0*/  F2FP.SATFINITE.E5M2.F32.PACK_AB_MERGE_C R11, RZ, R2, RZ ;  /* 0x00000002ff0b723e */ /* 0x004fe400048060ff */
[----:B------:R-:W-:Y:S01]  /*df00*/  F2FP.SATFINITE.E5M2.F32.PACK_AB_MERGE_C R13, RZ, R0, RZ ;  /* 0x00000000ff0d723e */ /* 0x000fe200048060ff */
[----:B----4-:R-:W-:Y:S01]  /*df10*/  FMUL R0, R224, UR25 ;  /* 0x00000019e0007c20 */ /* 0x010fe20008400000 */
[----:B------:R-:W-:Y:S01]  /*df20*/  FMUL R2, R225, UR25 ;  /* 0x00000019e1027c20 */ /* 0x000fe20008400000 */
[----:B------:R-:W2:Y:S04]  /*df30*/  LDL.LU R224, [R1+0x24] ;  /* 0x0000240001e07983 */ /* 0x000ea80000300800 */
[----:B------:R-:W4:Y:S01]  /*df40*/  LDL.LU R225, [R1+0x28] ;  /* 0x0000280001e17983 */ /* 0x000f220000300800 */
[----:B------:R-:W-:-:S03]  /*df50*/  FMUL R3, R226, UR25 ;  /* 0x00000019e2037c20 */ /* 0x000fc60008400000 */
[----:B------:R-:W4:Y:S04]  /*df60*/  LDL.LU R226, [R1+0x2c] ;  /* 0x00002c0001e27983 */ /* 0x000f280000300800 */
[----:B------:R-:W4:Y:S04]  /*df70*/  LDL.LU R227, [R1+0x30] ;  /* 0x0000300001e37983 */ /* 0x000f280000300800 */
[----:B------:R-:W-:Y:S01]  /*df80*/  @!P3 STG.E.U8 desc[UR22][R26.64+0xb8], R9 ;  /* 0x0000b8091a00b986 */ /* 0x000fe2000c101116 */
[----:B------:R-:W-:-:S03]  /*df90*/  ISETP.LT.OR P3, PT, R34, 0xc1, !P0 ;  /* 0x000000c12200780c */ /* 0x000fc60004761670 */
[----:B------:R0:W-:Y:S01]  /*dfa0*/  @!P4 STG.E.U8 desc[UR22][R26.64+0xb9], R7 ;  /* 0x0000b9071a00c986 */ /* 0x0001e2000c101116 */
[----:B------:R-:W-:-:S03]  /*dfb0*/  ISETP.LT.OR P4, PT, R34, 0xc2, !P0 ;  /* 0x000000c22200780c */ /* 0x000fc60004781670 */
[----:B------:R-:W-:Y:S01]  /*dfc0*/  @!P5 STG.E.U8 desc[UR22][R24.64+0xc0], R11 ;  /* 0x0000c00b1800d986 */ /* 0x000fe2000c101116 */
[----:B------:R-:W-:-:S03]  /*dfd0*/  ISETP.LT.OR P5, PT, R34, 0xc9, !P1 ;  /* 0x000000c92200780c */ /* 0x000fc60004fa1670 */
[----:B------:R1:W-:Y:S01]  /*dfe0*/  @!P6 STG.E.U8 desc[UR22][R24.64+0xc1], R5 ;  /* 0x0000c1051800e986 */ /* 0x0003e2000c101116 */
[----:B0-----:R-:W-:-:S03]  /*dff0*/  F2FP.SATFINITE.E5M2.F32.PACK_AB_MERGE_C R7, RZ, R0, RZ ;  /* 0x00000000ff07723e */ /* 0x001fc600048060ff */
[----:B------:R-:W-:Y:S01]  /*e000*/  @!P3 STG.E.U8 desc[UR22][R26.64+0xc0], R13 ;  /* 0x0000c00d1a00b986 */ /* 0x000fe2000c101116 */
[C---:B------:R-:W-:Y:S02]  /*e010*/  ISETP.LT.OR P6, PT, R34.reuse, 0xca, !P1 ;  /* 0x000000ca2200780c */ /* 0x040fe40004fc1670 */
[----:B-1----:R-:W-:Y:S01]  /*e020*/  F2FP.SATFINITE.E5M2.F32.PACK_AB_MERGE_C R5, RZ, R2, RZ ;  /* 0x00000002ff05723e */ /* 0x002fe200048060ff */
[----:B------:R0:W-:Y:S01]  /*e030*/  @!P4 STG.E.U8 desc[UR22][R26.64+0xc1], R7 ;  /* 0x0000c1071a00c986 */ /* 0x0001e2000c101116 */
[C---:B------:R-:W-:Y:S02]  /*e040*/  ISETP.LT.OR P3, PT, R34.reuse, 0xc9, !P0 ;  /* 0x000000c92200780c */ /* 0x040fe40004761670 */
[C---:B------:R-:W-:Y:S01]  /*e050*/  ISETP.LT.OR P4, PT, R34.reuse, 0xca, !P0 ;  /* 0x000000ca2200780c */ /* 0x040fe20004781670 */
[----:B------:R1:W-:Y:S01]  /*e060*/  @!P5 STG.E.U8 desc[UR22][R24.64+0xc8], R5 ;  /* 0x0000c8051800d986 */ /* 0x0003e2000c101116 */
[----:B------:R-:W-:Y:S02]  /*e070*/  ISETP.LT.OR P5, PT, R34, 0xd1, !P1 ;  /* 0x000000d12200780c */ /* 0x000fe40004fa1670 */
[----:B------:R-:W-:-:S02]  /*e080*/  F2FP.SATFINITE.E5M2.F32.PACK_AB_MERGE_C R9, RZ, R3, RZ ;  /* 0x00000003ff09723e */ /* 0x000fc400048060ff */
[----:B------:R-:W-:-:S03]  /*e090*/  F2FP.SATFINITE.E5M2.F32.PACK_AB_MERGE_C R11, RZ, R4, RZ ;  /* 0x00000004ff0b723e */ /* 0x000fc600048060ff */
[----:B------:R1:W-:Y:S04]  /*e0a0*/  @!P6 STG.E.U8 desc[UR22][R24.64+0xc9], R9 ;  /* 0x0000c9091800e986 */ /* 0x0003e8000c101116 */
[----:B------:R-:W-:Y:S01]  /*e0b0*/  @!P3 STG.E.U8 desc[UR22][R26.64+0xc8], R11 ;  /* 0x0000c80b1a00b986 */ /* 0x000fe2000c101116 */
[----:B------:R-:W-:-:S03]  /*e0c0*/  FMUL R0, R220, UR25 ;  /* 0x00000019dc007c20 */ /* 0x000fc60008400000 */
[----:B------:R-:W4:Y:S02]  /*e0d0*/  LDL.LU R220, [R1+0x34] ;  /* 0x0000340001dc7983 */ /* 0x000f240000300800 */
[----:B0-----:R-:W-:Y:S01]  /*e0e0*/  F2FP.SATFINITE.E5M2.F32.PACK_AB_MERGE_C R7, RZ, R0, RZ ;  /* 0x00000000ff07723e */ /* 0x001fe200048060ff */
[----:B------:R-:W-:Y:S02]  /*e0f0*/  FMUL R2, R221, UR25 ;  /* 0x00000019dd027c20 */ /* 0x000fe40008400000 */
[----:B------:R-:W4:Y:S03]  /*e100*/  LDL.LU R221, [R1+0x38] ;  /* 0x0000380001dd7983 */ /* 0x000f260000300800 */
[----:B-1----:R-:W-:Y:S01]  /*e110*/  F2FP.SATFINITE.E5M2.F32.PACK_AB_MERGE_C R5, RZ, R2, RZ ;  /* 0x00000002ff05723e */ /* 0x002fe200048060ff */
[----:B------:R-:W-:Y:S04]  /*e120*/  @!P4 STG.E.U8 desc[UR22][R26.64+0xc9], R7 ;  /* 0x0000c9071a00c986 */ /* 0x000fe8000c101116 */
[----:B------:R0:W-:Y:S01]  /*e130*/  @!P5 STG.E.U8 desc[UR22][R24.64+0xd0], R5 ;  /* 0x0000d0051800d986 */ /* 0x0001e2000c101116 */
[----:B------:R-:W-:-:S03]  /*e140*/  FMUL R3, R223, UR25 ;  /* 0x00000019df037c20 */ /* 0x000fc60008400000 */
[----:B------:R-:W4:Y:S02]  /*e150*/  LDL.LU R223, [R1+0x3c] ;  /* 0x00003c0001df7983 */ /* 0x000f240000300800 */
[----:B------:R-:W-:Y:S01]  /*e160*/  F2FP.SATFINITE.E5M2.F32.PACK_AB_MERGE_C R9, RZ, R3, RZ ;  /* 0x00000003ff09723e */ /* 0x000fe200048060ff */
[----:B---3--:R-:W-:Y:S02]  /*e170*/  FMUL R0, R222, UR25 ;  /* 0x00000019de007c20 */ /* 0x008fe40008400000 */
[----:B------:R-:W3:Y:S03]  /*e180*/  LDL.LU R222, [R1+0x40] ;  /* 0x0000400001de7983 */ /* 0x000ee60000300800 */
[----:B------:R-:W-:Y:S01]  /*e190*/  F2FP.SATFINITE.E5M2.F32.PACK_AB_MERGE_C R13, RZ, R0, RZ ;  /* 0x00000000ff0d723e */ /* 0x000fe200048060ff */
[----:B--2---:R-:W-:Y:S02]  /*e1a0*/  FMUL R2, R224, UR25 ;  /* 0x00000019e0027c20 */ /* 0x004fe40008400000 */
[----:B------:R-:W2:Y:S01]  /*e1b0*/  LDL.LU R224, [R1+0x44] ;  /* 0x0000440001e07983 */ /* 0x000ea20000300800 */
[----:B----4-:R-:W-:-:S03]  /*e1c0*/  FMUL R0, R225, UR25 ;  /* 0x00000019e1007c20 */ /* 0x010fc60008400000 */
[----:B------:R-:W4:Y:S01]  /*e1d0*/  LDL.LU R225, [R1+0x48] ;  /* 0x0000480001e17983 */ /* 0x000f220000300800 */
[----:B------:R-:W-:Y:S01]  /*e1e0*/  FMUL R3, R226, UR25 ;  /* 0x00000019e2037c20 */ /* 0x000fe20008400000 */
[----:B0-----:R-:W-:Y:S02]  /*e1f0*/  F2FP.SATFINITE.E5M2.F32.PACK_AB_MERGE_C R5, RZ, R0, RZ ;  /* 0x00000000ff05723e */ /* 0x001fe400048060ff */
[----:B------:R-:W4:Y:S01]  /*e200*/  LDL.LU R226, [R1+0x4c] ;  /* 0x00004c0001e27983 */ /* 0x000f220000300800 */
[----:B------:R-:W-:-:S03]  /*e210*/  FMUL R0, R227, UR25 ;  /* 0x00000019e3007c20 */ /* 0x000fc60008400000 */
[----:B------:R-:W4:Y:S01]  /*e220*/  LDL.LU R227, [R1+0x50] ;  /* 0x0000500001e37983 */ /* 0x000f220000300800 */
[C---:B------:R-:W-:Y:S02]  /*e230*/  ISETP.LT.OR P6, PT, R34.reuse, 0xd2, !P1 ;  /* 0x000000d22200780c */ /* 0x040fe40004fc1670 */
[C---:B------:R-:W-:Y:S01]  /*e240*/  ISETP.LT.OR P4, PT, R34.reuse, 0xd2, !P0 ;  /* 0x000000d22200780c */ /* 0x040fe20004781670 */
[----:B------:R-:W4:Y:S01]  /*e250*/  LDL.LU R218, [R1+0x54] ;  /* 0x0000540001da7983 */ /* 0x000f220000300800 */
[C---:B------:R-:W-:Y:S02]  /*e260*/  ISETP.LT.OR P3, PT, R34.reuse, 0xd1, !P0 ;  /* 0x000000d12200780c */ /* 0x040fe40004761670 */
[----:B------:R-:W-:Y:S02]  /*e270*/  ISETP.LT.OR P5, PT, R34, 0xd9, !P1 ;  /* 0x000000d92200780c */ /* 0x000fe40004fa1670 */
[----:B------:R-:W-:Y:S02]  /*e280*/  F2FP.SATFINITE.E5M2.F32.PACK_AB_MERGE_C R7, RZ, R2, RZ ;  /* 0x00000002ff07723e */ /* 0x000fe400048060ff */
[----:B------:R-:W-:-:S03]  /*e290*/  F2FP.SATFINITE.E5M2.F32.PACK_AB_MERGE_C R11, RZ, R0, RZ ;  /* 0x00000000ff0b723e */ /* 0x000fc600048060ff */
[----:B------:R0:W-:Y:S01]  /*e2a0*/  @!P6 STG.E.U8 desc[UR22][R24.64+0xd1], R9 ;  /* 0x0000d1091800e986 */ /* 0x0001e2000c101116 */
[----:B------:R-:W-:-:S03]  /*e2b0*/  ISETP.LT.OR P6, PT, R34, 0xda, !P1 ;  /* 0x000000da2200780c */ /* 0x000fc60004fc1670 */
[----:B------:R-:W-:Y:S01]  /*e2c0*/  @!P4 STG.E.U8 desc[UR22][R26.64+0xd1], R7 ;  /* 0x0000d1071a00c986 */ /* 0x000fe2000c101116 */
[----:B------:R-:W-:-:S03]  /*e2d0*/  ISETP.LT.OR P4, PT, R34, 0xda, !P0 ;  /* 0x000000da2200780c */ /* 0x000fc60004781670 */
[----:B------:R-:W-:Y:S01]  /*e2e0*/  @!P3 STG.E.U8 desc[UR22][R26.64+0xd0], R13 ;  /* 0x0000d00d1a00b986 */ /* 0x000fe2000c101116 */
[----:B0-----:R-:W-:-:S03]  /*e2f0*/  F2FP.SATFINITE.E5M2.F32.PACK_AB_MERGE_C R9, RZ, R3, RZ ;  /* 0x00000003ff09723e */ /* 0x001fc600048060ff */
[----:B------:R0:W-:Y:S04]  /*e300*/  @!P5 STG.E.U8 desc[UR22][R24.64+0xd8], R5 ;  /* 0x0000d8051800d986 */ /* 0x0001e8000c101116 */
[----:B------:R1:W-:Y:S01]  /*e310*/  @!P6 STG.E.U8 desc[UR22][R24.64+0xd9], R9 ;  /* 0x0000d9091800e986 */ /* 0x0003e2000c101116 */
[----:B------:R-:W-:-:S03]  /*e320*/  FMUL R0, R220, UR25 ;  /* 0x00000019dc007c20 */ /* 0x000fc60008400000 */
[----:B------:R-:W4:Y:S02]  /*e330*/  LDL.LU R220, [R1+0x58] ;  /* 0x0000580001dc7983 */ /* 0x000f240000300800 */
[----:B0-----:R-:W-:Y:S01]  /*e340*/  F2FP.SATFINITE.E5M2.F32.PACK_AB_MERGE_C R5, RZ, R0, RZ ;  /* 0x00000000ff05723e */ /* 0x001fe200048060ff */
[----:B------:R-:W-:Y:S02]  /*e350*/  FMUL R2, R221, UR25 ;  /* 0x00000019dd027c20 */ /* 0x000fe40008400000 */
[----:B------:R-:W4:Y:S03]  /*e360*/  LDL.LU R221, [R1+0x5c] ;  /* 0x00005c0001dd7983 */ /* 0x000f260000300800 */
[----:B------:R-:W-:Y:S01]  /*e370*/  F2FP.SATFINITE.E5M2.F32.PACK_AB_MERGE_C R7, RZ, R2, RZ ;  /* 0x00000002ff07723e */ /* 0x000fe200048060ff */
[----:B------:R0:W-:Y:S01]  /*e380*/  @!P4 STG.E.U8 desc[UR22][R26.64+0xd9], R5 ;  /* 0x0000d9051a00c986 */ /* 0x0001e2000c101116 */
[----:B------:R-:W-:-:S03]  /*e390*/  FMUL R3, R223, UR25 ;  /* 0x00000019df037c20 */ /* 0x000fc60008400000 */
[----:B------:R-:W4:Y:S02]  /*e3a0*/  LDL.LU R223, [R1+0x60] ;  /* 0x0000600001df7983 */ /* 0x000f240000300800 */
[----:B-1----:R-:W-:Y:S01]  /*e3b0*/  F2FP.SATFINITE.E5M2.F32.PACK_AB_MERGE_C R9, RZ, R3, RZ ;  /* 0x00000003ff09723e */ /* 0x002fe200048060ff */
[----:B---3--:R-:W-:Y:S02]  /*e3c0*/  FMUL R4, R222, UR25 ;  /* 0x00000019de047c20 */ /* 0x008fe40008400000 */
[----:B------:R-:W3:Y:S01]  /*e3d0*/  LDL.LU R222, [R1+0x64] ;  /* 0x0000640001de7983 */ /* 0x000ee20000300800 */
[----:B--2---:R-:W-:-:S03]  /*e3e0*/  FMUL R0, R224, UR25 ;  /* 0x00000019e0007c20 */ /* 0x004fc60008400000 */
[----:B------:R-:W2:Y:S01]  /*e3f0*/  LDL.LU R224, [R1+0x68] ;  /* 0x0000680001e07983 */ /* 0x000ea20000300800 */
[----:B----4-:R-:W-:Y:S01]  /*e400*/  FMUL R2, R225, UR25 ;  /* 0x00000019e1027c20 */ /* 0x010fe20008400000 */
[----:B0-----:R-:W-:Y:S02]  /*e410*/  F2FP.SATFINITE.E5M2.F32.PACK_AB_MERGE_C R5, RZ, R0, RZ ;  /* 0x00000000ff05723e */ /* 0x001fe400048060ff */
[----:B------:R-:W4:Y:S01]  /*e420*/  LDL.LU R225, [R1+0x6c] ;  /* 0x00006c0001e17983 */ /* 0x000f220000300800 */
[----:B------:R-:W-:-:S03]  /*e430*/  FMUL R3, R226, UR25 ;  /* 0x00000019e2037c20 */ /* 0x000fc60008400000 */
[----:B------:R-:W4:Y:S01]  /*e440*/  LDL.LU R226, [R1+0x70] ;  /* 0x0000700001e27983 */ /* 0x000f220000300800 */
[----:B------:R-:W-:-:S03]  /*e450*/  FMUL R0, R227, UR25 ;  /* 0x00000019e3007c20 */ /* 0x000fc60008400000 */
[----:B------:R-:W4:Y:S01]  /*e460*/  LDL.LU R227, [R1+0x74] ;  /* 0x0000740001e37983 */ /* 0x000f220000300800 */
[C---:B------:R-:W-:Y:S02]  /*e470*/  ISETP.LT.OR P3, PT, R34.reuse, 0xd9, !P0 ;  /* 0x000000d92200780c */ /* 0x040fe40004761670 */
[C---:B------:R-:W-:Y:S02]  /*e480*/  ISETP.LT.OR P5, PT, R34.reuse, 0xe1, !P1 ;  /* 0x000000e12200780c */ /* 0x040fe40004fa1670 */
[C---:B------:R-:W-:Y:S02]  /*e490*/  ISETP.LT.OR P6, PT, R34.reuse, 0xe2, !P1 ;  /* 0x000000e22200780c */ /* 0x040fe40004fc1670 */
[----:B------:R-:W-:-:S07]  /*e4a0*/  ISETP.LT.OR P4, PT, R34, 0xe2, !P0 ;  /* 0x000000e22200780c */ /* 0x000fce0004781670 */
[----:B------:R-:W-:Y:S01]  /*e4b0*/  @!P3 STG.E.U8 desc[UR22][R26.64+0xd8], R11 ;  /* 0x0000d80b1a00b986 */ /* 0x000fe2000c101116 */
[----:B------:R-:W-:-:S03]  /*e4c0*/  ISETP.LT.OR P3, PT, R34, 0xe1, !P0 ;  /* 0x000000e12200780c */ /* 0x000fc60004761670 */
[----:B------:R0:W-:Y:S01]  /*e4d0*/  @!P5 STG.E.U8 desc[UR22][R24.64+0xe0], R7 ;  /* 0x0000e0071800d986 */ /* 0x0001e2000c101116 */
[----:B------:R-:W-:-:S03]  /*e4e0*/  ISETP.LT.OR P5, PT, R34, 0xe9, !P1 ;  /* 0x000000e92200780c */ /* 0x000fc60004fa1670 */
[----:B------:R1:W-:Y:S01]  /*e4f0*/  @!P6 STG.E.U8 desc[UR22][R24.64+0xe1], R9 ;  /* 0x0000e1091800e986 */ /* 0x0003e2000c101116 */
[----:B------:R-:W-:Y:S02]  /*e500*/  ISETP.LT.OR P6, PT, R34, 0xea, !P1 ;  /* 0x000000ea2200780c */ /* 0x000fe40004fc1670 */
[----:B------:R-:W-:Y:S01]  /*e510*/  F2FP.SATFINITE.E5M2.F32.PACK_AB_MERGE_C R13, RZ, R4, RZ ;  /* 0x00000004ff0d723e */ /* 0x000fe200048060ff */
[----:B------:R1:W-:Y:S01]  /*e520*/  @!P4 STG.E.U8 desc[UR22][R26.64+0xe1], R5 ;  /* 0x0000e1051a00c986 */ /* 0x0003e2000c101116 */
[----:B0-----:R-:W-:-:S03]  /*e530*/  F2FP.SATFINITE.E5M2.F32.PACK_AB_MERGE_C R7, RZ, R2, RZ ;  /* 0x00000002ff07723e */ /* 0x001fc600048060ff */
[----:B------:R-:W-:Y:S01]  /*e540*/  @!P3 STG.E.U8 desc[UR22][R26.64+0xe0], R13 ;  /* 0x0000e00d1a00b986 */ /* 0x000fe2000c101116 */
[----:B-1----:R-:W-:-:S03]  /*e550*/  F2FP.SATFINITE.E5M2.F32.PACK_AB_MERGE_C R9, RZ, R3, RZ ;  /* 0x00000003ff09723e */ /* 0x002fc600048060ff */
[----:B------:R0:W-:Y:S01]  /*e560*/  @!P5 STG.E.U8 desc[UR22][R24.64+0xe8], R7 ;  /* 0x0000e8071800d986 */ /* 0x0001e2000c101116 */
[C---:B------:R-:W-:Y:S02]  /*e570*/  ISETP.LT.OR P3, PT, R34.reuse, 0xe9, !P0 ;  /* 0x000000e92200780c */ /* 0x040fe40004761670 */
[C---:B------:R-:W-:Y:S01]  /*e580*/  ISETP.LT.OR P4, PT, R34.reuse, 0xea, !P0 ;  /* 0x000000ea2200780c */ /* 0x040fe20004781670 */
[----:B------:R1:W-:Y:S01]  /*e590*/  @!P6 STG.E.U8 desc[UR22][R24.64+0xe9], R9 ;  /* 0x0000e9091800e986 */ /* 0x0003e2000c101116 */
[----:B------:R-:W-:Y:S01]  /*e5a0*/  ISETP.LT.OR P5, PT, R34, 0xf1, !P1 ;  /* 0x000000f12200780c */ /* 0x000fe20004fa1670 */
[----:B------:R-:W-:Y:S01]  /*e5b0*/  FMUL R2, R218, UR25 ;  /* 0x00000019da027c20 */ /* 0x000fe20008400000 */
[----:B------:R-:W-:Y:S02]  /*e5c0*/  ISETP.LT.OR P6, PT, R34, 0xf2, !P1 ;  /* 0x000000f22200780c */ /* 0x000fe40004fc1670 */
[----:B------:R-:W-:Y:S02]  /*e5d0*/  F2FP.SATFINITE.E5M2.F32.PACK_AB_MERGE_C R11, RZ, R0, RZ ;  /* 0x00000000ff0b723e */ /* 0x000fe400048060ff */
[----:B------:R-:W-:-:S03]  /*e5e0*/  F2FP.SATFINITE.E5M2.F32.PACK_AB_MERGE_C R5, RZ, R2, RZ ;  /* 0x00000002ff05723e */ /* 0x000fc600048060ff */
[----:B------:R-:W-:Y:S01]  /*e5f0*/  @!P3 STG.E.U8 desc[UR22][R26.64+0xe8], R11 ;  /* 0x0000e80b1a00b986 */ /* 0x000fe2000c101116 */
[----:B------:R-:W-:-:S03]  /*e600*/  ISETP.LT.OR P3, PT, R34, 0xf1, !P0 ;  /* 0x000000f12200780c */ /* 0x000fc60004761670 */
[----:B------:R-:W-:Y:S01]  /*e610*/  @!P4 STG.E.U8 desc[UR22][R26.64+0xe9], R5 ;  /* 0x0000e9051a00c986 */ /* 0x000fe2000c101116 */
[C---:B------:R-:W-:Y:S02]  /*e620*/  ISETP.LT.OR P4, PT, R34.reuse, 0xf9, !P1 ;  /* 0x000000f92200780c */ /* 0x040fe40004f81670 */
[----:B------:R-:W-:Y:S01]  /*e630*/  ISETP.LT.OR P1, PT, R34, 0xfa, !P1 ;  /* 0x000000fa2200780c */ /* 0x000fe20004f21670 */
[----:B------:R-:W-:-:S05]  /*e640*/  FMUL R0, R220, UR25 ;  /* 0x00000019dc007c20 */ /* 0x000fca0008400000 */
[----:B0-----:R-:W-:-:S05]  /*e650*/  F2FP.SATFINITE.E5M2.F32.PACK_AB_MERGE_C R7, RZ, R0, RZ ;  /* 0x00000000ff07723e */ /* 0x001fca00048060ff */
[----:B------:R0:W-:Y:S01]  /*e660*/  @!P5 STG.E.U8 desc[UR22][R24.64+0xf0], R7 ;  /* 0x0000f0071800d986 */ /* 0x0001e2000c101116 */
[----:B------:R-:W-:-:S05]  /*e670*/  FMUL R3, R221, UR25 ;  /* 0x00000019dd037c20 */ /* 0x000fca0008400000 */
[----:B-1----:R-:W-:Y:S02]  /*e680*/  F2FP.SATFINITE.E5M2.F32.PACK_AB_MERGE_C R9, RZ, R3, RZ ;  /* 0x00000003ff09723e */ /* 0x002fe400048060ff */
[----:B------:R-:W-:-:S03]  /*e690*/  ISETP.LT.OR P5, PT, R34, 0xf2, !P0 ;  /* 0x000000f22200780c */ /* 0x000fc600047a1670 */
[----:B------:R1:W-:Y:S01]  /*e6a0*/  @!P6 STG.E.U8 desc[UR22][R24.64+0xf1], R9 ;  /* 0x0000f1091800e986 */ /* 0x0003e2000c101116 */
[C---:B------:R-:W-:Y:S02]  /*e6b0*/  ISETP.LT.OR P6, PT, R34.reuse, 0xf9, !P0 ;  /* 0x000000f92200780c */ /* 0x040fe400047c1670 */
[----:B------:R-:W-:Y:S01]  /*e6c0*/  ISETP.LT.OR P0, PT, R34, 0xfa, !P0 ;  /* 0x000000fa2200780c */ /* 0x000fe20004701670 */
[----:B------:R-:W-:-:S05]  /*e6d0*/  FMUL R0, R223, UR25 ;  /* 0x00000019df007c20 */ /* 0x000fca0008400000 */
[----:B------:R-:W-:-:S05]  /*e6e0*/  F2FP.SATFINITE.E5M2.F32.PACK_AB_MERGE_C R13, RZ, R0, RZ ;  /* 0x00000000ff0d723e */ /* 0x000fca00048060ff */
[----:B------:R0:W-:Y:S01]  /*e6f0*/  @!P3 STG.E.U8 desc[UR22][R26.64+0xf0], R13 ;  /* 0x0000f00d1a00b986 */ /* 0x0001e2000c101116 */
[----:B---3--:R-:W-:Y:S01]  /*e700*/  FMUL R0, R222, UR25 ;  /* 0x00000019de007c20 */ /* 0x008fe20008400000 */
[----:B--2---:R-:W-:Y:S01]  /*e710*/  FMUL R2, R224, UR25 ;  /* 0x00000019e0027c20 */ /* 0x004fe20008400000 */
[----:B----4-:R-:W-:-:S03]  /*e720*/  FMUL R3, R225, UR25 ;  /* 0x00000019e1037c20 */ /* 0x010fc60008400000 */
[----:B0-----:R-:W-:Y:S01]  /*e730*/  F2FP.SATFINITE.E5M2.F32.PACK_AB_MERGE_C R7, RZ, R0, RZ ;  /* 0x00000000ff07723e */ /* 0x001fe200048060ff */
[----:B------:R-:W-:Y:S01]  /*e740*/  FMUL R4, R226, UR25 ;  /* 0x00000019e2047c20 */ /* 0x000fe20008400000 */
[----:B------:R-:W-:Y:S01]  /*e750*/  FMUL R5, R227, UR25 ;  /* 0x00000019e3057c20 */ /* 0x000fe20008400000 */
[----:B-1----:R-:W-:Y:S02]  /*e760*/  F2FP.SATFINITE.E5M2.F32.PACK_AB_MERGE_C R9, RZ, R2, RZ ;  /* 0x00000002ff09723e */ /* 0x002fe400048060ff */
[----:B------:R-:W-:Y:S02]  /*e770*/  F2FP.SATFINITE.E5M2.F32.PACK_AB_MERGE_C R3, RZ, R3, RZ ;  /* 0x00000003ff03723e */ /* 0x000fe400048060ff */
[----:B------:R-:W-:Y:S02]  /*e780*/  F2FP.SATFINITE.E5M2.F32.PACK_AB_MERGE_C R11, RZ, R4, RZ ;  /* 0x00000004ff0b723e */ /* 0x000fe400048060ff */
[----:B------:R-:W-:Y:S01]  /*e790*/  F2FP.SATFINITE.E5M2.F32.PACK_AB_MERGE_C R5, RZ, R5, RZ ;  /* 0x00000005ff05723e */ /* 0x000fe200048060ff */
[----:B------:R0:W-:Y:S04]  /*e7a0*/  @!P5 STG.E.U8 desc[UR22][R26.64+0xf1], R7 ;  /* 0x0000f1071a00d986 */ /* 0x0001e8000c101116 */
[----:B------:R0:W-:Y:S04]  /*e7b0*/  @!P4 STG.E.U8 desc[UR22][R24.64+0xf8], R9 ;  /* 0x0000f8091800c986 */ /* 0x0001e8000c101116 */
[----:B------:R0:W-:Y:S04]  /*e7c0*/  @!P1 STG.E.U8 desc[UR22][R24.64+0xf9], R3 ;  /* 0x0000f90318009986 */ /* 0x0001e8000c101116 */
[----:B------:R0:W-:Y:S04]  /*e7d0*/  @!P6 STG.E.U8 desc[UR22][R26.64+0xf8], R11 ;  /* 0x0000f80b1a00e986 */ /* 0x0001e8000c101116 */
[----:B------:R0:W-:Y:S02]  /*e7e0*/  @!P0 STG.E.U8 desc[UR22][R26.64+0xf9], R5 ;  /* 0x0000f9051a008986 */ /* 0x0001e4000c101116 */
.L_x_294:
[----:B------:R-:W-:Y:S05]  /*e7f0*/  BSYNC B0 ;  /* 0x0000000000007941 */ /* 0x000fea0003800000 */
.L_x_36:
[----:B------:R-:W2:Y:S01]  /*e800*/  LDL.LU R22, [R1+0x7c] ;  /* 0x00007c0001167983 */ /* 0x000ea20000300800 */
[----:B0-----:R-:W-:Y:S01]  /*e810*/  IMAD.U32 R3, RZ, RZ, UR18 ;  /* 0x00000012ff037e24 */ /* 0x001fe2000f8e00ff */
[----:B------:R-:W-:Y:S02]  /*e820*/  ULDC.64 UR6, c[0x0][0x650] ;  /* 0x0001940000067ab9 */ /* 0x000fe40000000a00 */
[----:B------:R-:W3:Y:S01]  /*e830*/  LDL.LU R19, [R1+0x80] ;  /* 0x0000800001137983 */ /* 0x000ee20000300800 */
[----:B-----5:R-:W-:Y:S01]  /*e840*/  IMAD.U32 R0, RZ, RZ, UR20 ;  /* 0x00000014ff007e24 */ /* 0x020fe2000f8e00ff */
[----:B------:R0:W-:Y:S01]  /*e850*/  SYNCS.ARRIVE.TRANS64.A1T0 RZ, [R3+UR29], RZ ;  /* 0x000000ff03ff79a7 */ /* 0x0001e2000810001d */
[----:B------:R-:W-:Y:S02]  /*e860*/  IMAD.U32 R2, RZ, RZ, UR20 ;  /* 0x00000014ff027e24 */ /* 0x000fe4000f8e00ff */
[----:B------:R-:W-:Y:S02]  /*e870*/  IMAD.MOV.U32 R4, RZ, RZ, -0x1 ;  /* 0xffffffffff047424 */ /* 0x000fe400078e00ff */
[----:B0-----:R-:W-:Y:S01]  /*e880*/  IMAD.U32 R3, RZ, RZ, UR15 ;  /* 0x0000000fff037e24 */ /* 0x001fe2000f8e00ff */
[----:B---3--:R-:W-:-:S02]  /*e890*/  LEA R19, P0, R0, R19, 0x1 ;  /* 0x0000001300137211 */ /* 0x008fc400078008ff */
[----:B------:R-:W-:Y:S02]  /*e8a0*/  PRMT R0, RZ, 0x7610, R0 ;  /* 0x00007610ff007816 */ /* 0x000fe40000000000 */
[----:B--2---:R-:W-:Y:S01]  /*e8b0*/  LEA.HI.X R22, R2, R22, R3, 0x1, P0 ;  /* 0x0000001602167211 */ /* 0x004fe200000f0c03 */
[----:B------:R-:W-:Y:S01]  /*e8c0*/  IMAD.MOV.U32 R2, RZ, RZ, -0x1 ;  /* 0xffffffffff027424 */ /* 0x000fe200078e00ff */
[----:B------:R0:W-:Y:S01]  /*e8d0*/  STL [R1+0x80], R19 ;  /* 0x0000801301007387 */ /* 0x0001e20000100800 */
[----:B------:R-:W-:Y:S01]  /*e8e0*/  IMAD.MOV.U32 R3, RZ, RZ, -0x1 ;  /* 0xffffffffff037424 */ /* 0x000fe200078e00ff */
[----:B------:R-:W-:Y:S02]  /*e8f0*/  ISETP.GE.U32.AND P0, PT, R19, UR6, PT ;  /* 0x0000000613007c0c */ /* 0x000fe4000bf06070 */
[----:B------:R0:W-:Y:S02]  /*e900*/  STL [R1+0x7c], R22 ;  /* 0x00007c1601007387 */ /* 0x0001e40000100800 */
[----:B------:R-:W-:-:S02]  /*e910*/  ISETP.GE.U32.AND.EX P0, PT, R22, UR7, PT, P0 ;  /* 0x0000000716007c0c */ /* 0x000fc4000bf06100 */
[----:B------:R0:W-:Y:S04]  /*e920*/  STL [R1+0x84], R4 ;  /* 0x0000840401007387 */ /* 0x0001e80000100800 */
[----:B------:R0:W-:Y:S04]  /*e930*/  STL [R1+0x78], R2 ;  /* 0x0000780201007387 */ /* 0x0001e80000100800 */
[----:B------:R0:W-:Y:S03]  /*e940*/  STL [R1+0x88], R3 ;  /* 0x0000880301007387 */ /* 0x0001e60000100800 */
[----:B------:R-:W-:Y:S05]  /*e950*/  @P0 BRA `(.L_x_295) ;  /* 0x0000000400740947 */ /* 0x000fea0003800000 */
[----:B------:R-:W2:Y:S01]  /*e960*/  S2R R14, SR_CTAID.X ;  /* 0x00000000000e7919 */ /* 0x000ea20000002500 */
[----:B------:R-:W3:Y:S01]  /*e970*/  LDC.64 R8, c[0x0][0x628] ;  /* 0x00018a00ff087b82 */ /* 0x000ee20000000a00 */
[----:B------:R-:W-:Y:S01]  /*e980*/  ULDC UR6, c[0x0][0x150] ;  /* 0x0000540000067ab9 */ /* 0x000fe20000000800 */
[----:B------:R-:W-:Y:S01]  /*e990*/  IMAD.MOV.U32 R6, RZ, RZ, R19 ;  /* 0x000000ffff067224 */ /* 0x000fe200078e0013 */
[----:B------:R-:W0:Y:S01]  /*e9a0*/  S2R R16, SR_CTAID.Y ;  /* 0x0000000000107919 */ /* 0x000e220000002600 */
[----:B------:R-:W-:-:S04]  /*e9b0*/  IMAD.MOV.U32 R7, RZ, RZ, R22 ;  /* 0x000000ffff077224 */ /* 0x000fc800078e0016 */
[----:B------:R-:W0:Y:S08]  /*e9c0*/  LDC R17, c[0x0][0x144] ;  /* 0x00005100ff117b82 */ /* 0x000e300000000800 */
[----:B------:R-:W0:Y:S08]  /*e9d0*/  LDC R10, c[0x0][0x630] ;  /* 0x00018c00ff0a7b82 */ /* 0x000e300000000800 */
[----:B------:R-:W0:Y:S01]  /*e9e0*/  LDC.64 R12, c[0x0][0x620] ;  /* 0x00018800ff0c7b82 */ /* 0x000e220000000a00 */
[----:B---3--:R-:W-:-:S04]  /*e9f0*/  ISETP.NE.U32.AND P0, PT, R8, RZ, PT ;  /* 0x000000ff0800720c */ /* 0x008fc80003f05070 */
[----:B------:R-:W-:Y:S02]  /*ea00*/  ISETP.NE.AND.EX P0, PT, R9, RZ, PT, P0 ;  /* 0x000000ff0900720c */ /* 0x000fe40003f05300 */
[----:B--2---:R-:W-:-:S05]  /*ea10*/  I2FP.F32.U32 R0, R14 ;  /* 0x0000000e00007245 */ /* 0x004fca0000201000 */
[----:B------:R-:W-:-:S04]  /*ea20*/  FMUL R0, R0, UR6 ;  /* 0x0000000600007c20 */ /* 0x000fc80008400000 */
[----:B------:R2:W3:Y:S02]  /*ea30*/  F2I.U32.TRUNC.NTZ R15, R0 ;  /* 0x00000000000f7305 */ /* 0x0004e4000020f000 */
[----:B------:R-:W-:Y:S05]  /*ea40*/  @!P0 BRA `(.L_x_296) ;  /* 0x0000000000288947 */ /* 0x000fea0003800000 */
[----:B--2---:R-:W2:Y:S02]  /*ea50*/  LDC R0, c[0x0][0x634] ;  /* 0x00018d00ff007b82 */ /* 0x004ea40000000800 */
[----:B--2---:R-:W-:-:S05]  /*ea60*/  IADD3 R7, P0, R19, R0, RZ ;  /* 0x0000000013077210 */ /* 0x004fca0007f1e0ff */
[----:B------:R-:W-:-:S04]  /*ea70*/  IMAD.X R11, RZ, RZ, R22, P0 ;  /* 0x000000ffff0b7224 */ /* 0x000fc800000e0616 */
[----:B0-----:R-:W-:-:S04]  /*ea80*/  IMAD.WIDE.U32 R2, R11, R8, RZ ;  /* 0x000000080b027225 */ /* 0x001fc800078e00ff */
[----:B------:R-:W-:-:S04]  /*ea90*/  IMAD.WIDE.U32 R4, P0, R7, R9, R2 ;  /* 0x0000000907047225 */ /* 0x000fc80007800002 */
[----:B------:R-:W-:-:S04]  /*eaa0*/  IMAD.WIDE.U32 R2, R7, R8, RZ ;  /* 0x0000000807027225 */ /* 0x000fc800078e00ff */
[----:B------:R-:W-:Y:S01]  /*eab0*/  IMAD.X R7, RZ, RZ, RZ, P0 ;  /* 0x000000ffff077224 */ /* 0x000fe200000e06ff */
[----:B------:R-:W-:Y:S01]  /*eac0*/  IADD3 RZ, P0, R3, R4, RZ ;  /* 0x0000000403ff7210 */ /* 0x000fe20007f1e0ff */
[----:B------:R-:W-:-:S04]  /*ead0*/  IMAD.MOV.U32 R6, RZ, RZ, R5 ;  /* 0x000000ffff067224 */ /* 0x000fc800078e0005 */
[----:B------:R-:W-:-:S08]  /*eae0*/  IMAD.WIDE.U32.X R6, R11, R9, R6, P0 ;  /* 0x000000090b067225 */ /* 0x000fd000000e0406 */
.L_x_296:
[-CC-:B0-----:R-:W-:Y:S01]  /*eaf0*/  SHF.R.U64 R11, R6, R10.reuse, R7.reuse ;  /* 0x0000000a060b7219 */ /* 0x181fe20000001207 */
[----:B------:R-:W0:Y:S01]  /*eb00*/  LDC.64 R20, c[0x0][0x640] ;  /* 0x00019000ff147b82 */ /* 0x000e220000000a00 */
[----:B--2---:R-:W-:Y:S01]  /*eb10*/  SHF.R.U32.HI R0, RZ, R10, R7 ;  /* 0x0000000aff007219 */ /* 0x004fe20000011607 */
[----:B------:R-:W-:Y:S01]  /*eb20*/  IMAD.MOV.U32 R2, RZ, RZ, R19 ;  /* 0x000000ffff027224 */ /* 0x000fe200078e0013 */
[----:B------:R-:W-:Y:S01]  /*eb30*/  IADD3 R5, P0, RZ, -R11, RZ ;  /* 0x8000000bff057210 */ /* 0x000fe20007f1e0ff */
[----:B---3--:R-:W-:Y:S01]  /*eb40*/  IMAD.MOV R15, RZ, RZ, -R15 ;  /* 0x000000ffff0f7224 */ /* 0x008fe200078e0a0f */
[----:B------:R-:W-:Y:S01]  /*eb50*/  ULDC UR6, c[0x0][0x154] ;  /* 0x0000550000067ab9 */ /* 0x000fe20000000800 */
[----:B------:R-:W-:Y:S02]  /*eb60*/  IMAD.MOV.U32 R7, RZ, RZ, 0x1 ;  /* 0x00000001ff077424 */ /* 0x000fe400078e00ff */
[----:B------:R-:W2:Y:S01]  /*eb70*/  LDC R4, c[0x0][0x618] ;  /* 0x00018600ff047b82 */ /* 0x000ea20000000800 */
[----:B------:R-:W-:-:S02]  /*eb80*/  IMAD.X R3, RZ, RZ, ~R0, P0 ;  /* 0x000000ffff037224 */ /* 0x000fc400000e0e00 */
[----:B------:R-:W-:Y:S02]  /*eb90*/  IMAD R17, R17, R15, R14 ;  /* 0x0000000f11117224 */ /* 0x000fe400078e020e */
[-C--:B------:R-:W-:Y:S02]  /*eba0*/  IMAD R0, R3, R12.reuse, RZ ;  /* 0x0000000c03007224 */ /* 0x080fe400078e02ff */
[----:B------:R-:W-:Y:S01]  /*ebb0*/  IMAD.MOV.U32 R3, RZ, RZ, R22 ;  /* 0x000000ffff037224 */ /* 0x000fe200078e0016 */
[----:B------:R-:W3:Y:S01]  /*ebc0*/  LDC R6, c[0x0][0x608] ;  /* 0x00018200ff067b82 */ /* 0x000ee20000000800 */
[----:B------:R-:W-:-:S04]  /*ebd0*/  IMAD.WIDE.U32 R2, R5, R12, R2 ;  /* 0x0000000c05027225 */ /* 0x000fc800078e0002 */
[----:B------:R-:W-:-:S03]  /*ebe0*/  IMAD R5, R5, R13, R0 ;  /* 0x0000000d05057224 */ /* 0x000fc600078e0200 */
[----:B------:R-:W5:Y:S01]  /*ebf0*/  LDC R18, c[0x0][0x658] ;  /* 0x00019600ff127b82 */ /* 0x000f620000000800 */
[----:B------:R-:W-:Y:S01]  /*ec00*/  I2FP.F32.U32 R0, R16 ;  /* 0x0000001000007245 */ /* 0x000fe20000201000 */
[----:B------:R-:W-:Y:S01]  /*ec10*/  IMAD.IADD R3, R3, 0x1, R5 ;  /* 0x0000000103037824 */ /* 0x000fe200078e0205 */
[----:B0-----:R-:W-:Y:S01]  /*ec20*/  ISETP.NE.U32.AND P0, PT, R20, RZ, PT ;  /* 0x000000ff1400720c */ /* 0x001fe20003f05070 */
[----:B------:R-:W-:Y:S02]  /*ec30*/  IMAD.MOV.U32 R5, RZ, RZ, -0x1 ;  /* 0xffffffffff057424 */ /* 0x000fe400078e00ff */
[----:B------:R-:W-:Y:S02]  /*ec40*/  FMUL R0, R0, UR6 ;  /* 0x0000000600007c20 */ /* 0x000fe40008400000 */
[----:B------:R-:W0:Y:S01]  /*ec50*/  LDC R15, c[0x0][0x148] ;  /* 0x00005200ff0f7b82 */ /* 0x000e220000000800 */
[----:B--2---:R-:W-:Y:S01]  /*ec60*/  SHF.R.U64 R10, R2, R4, R3 ;  /* 0x00000004020a7219 */ /* 0x004fe20000001203 */
[----:B------:R2:W0:Y:S01]  /*ec70*/  F2I.U32.TRUNC.NTZ R13, R0 ;  /* 0x00000000000d7305 */ /* 0x000422000020f000 */
[----:B------:R-:W-:-:S02]  /*ec80*/  ISETP.NE.AND.EX P0, PT, R21, RZ, PT, P0 ;  /* 0x000000ff1500720c */ /* 0x000fc40003f05300 */
[----:B------:R-:W-:-:S03]  /*ec90*/  SHF.R.U32.HI R3, RZ, R4, R3 ;  /* 0x00000004ff037219 */ /* 0x000fc60000011603 */
[----:B------:R-:W0:Y:S01]  /*eca0*/  LDC R14, c[0x0][0x600] ;  /* 0x00018000ff0e7b82 */ /* 0x000e220000000800 */
[-CC-:B---3--:R-:W-:Y:S02]  /*ecb0*/  SHF.R.U64 R8, R10, R6.reuse, R3.reuse ;  /* 0x000000060a087219 */ /* 0x188fe40000001203 */
[----:B------:R-:W-:-:S05]  /*ecc0*/  SHF.R.U32.HI R3, RZ, R6, R3 ;  /* 0x00000006ff037219 */ /* 0x000fca0000011603 */
[----:B------:R-:W3:Y:S01]  /*ecd0*/  LDC R22, c[0x0][0x648] ;  /* 0x00019200ff167b82 */ /* 0x000ee20000000800 */
[-CC-:B-----5:R-:W-:Y:S02]  /*ece0*/  SHF.R.U64 R12, R8, R18.reuse, R3.reuse ;  /* 0x00000012080c7219 */ /* 0x1a0fe40000001203 */
[-C--:B------:R-:W-:Y:S02]  /*ecf0*/  SHF.L.U32 R5, R5, R18.reuse, RZ ;  /* 0x0000001205057219 */ /* 0x080fe400000006ff */
[-C--:B------:R-:W-:Y:S01]  /*ed00*/  SHF.R.U32.HI R3, RZ, R18.reuse, R3 ;  /* 0x00000012ff037219 */ /* 0x080fe20000011603 */
[----:B------:R-:W-:Y:S01]  /*ed10*/  IMAD.MOV.U32 R2, RZ, RZ, R12 ;  /* 0x000000ffff027224 */ /* 0x000fe200078e000c */
[----:B------:R-:W-:Y:S01]  /*ed20*/  SHF.L.U32 R18, R7, R18, RZ ;  /* 0x0000001207127219 */ /* 0x000fe200000006ff */
[----:B------:R-:W0:Y:S01]  /*ed30*/  LDC R23, c[0x0][0x638] ;  /* 0x00018e00ff177b82 */ /* 0x000e220000000800 */
[----:B------:R-:W-:-:S07]  /*ed40*/  LOP3.LUT R19, RZ, R5, RZ, 0x33, !PT ;  /* 0x00000005ff137212 */ /* 0x000fce00078e33ff */
[----:B------:R-:W0:Y:S01]  /*ed50*/  LDC R24, c[0x0][0x610] ;  /* 0x00018400ff187b82 */ /* 0x000e220000000800 */
[----:B--2---:R-:W-:Y:S05]  /*ed60*/  @!P0 BRA `(.L_x_297) ;  /* 0x0000000000288947 */ /* 0x004fea0003800000 */
        /* <DEDUP_REMOVED lines=10> */
.L_x_297:
[----:B---3--:R-:W-:Y:S01]  /*ee10*/  SHF.R.U64 R0, R2, R22, R3 ;  /* 0x0000001602007219 */ /* 0x008fe20000001203 */
[----:B0-----:R-:W-:Y:S01]  /*ee20*/  VIADD R7, R14, 0xffffffff ;  /* 0xffffffff0e077836 */ /* 0x001fe20000000000 */
[----:B------:R-:W-:Y:S01]  /*ee30*/  LOP3.LUT R5, R8, R19, RZ, 0xc0, !PT ;  /* 0x0000001308057212 */ /* 0x000fe200078ec0ff */
[----:B------:R-:W-:Y:S02]  /*ee40*/  IMAD.MOV R13, RZ, RZ, -R13 ;  /* 0x000000ffff0d7224 */ /* 0x000fe400078e0a0d */
[----:B------:R-:W-:Y:S02]  /*ee50*/  IMAD.MOV R3, RZ, RZ, -R0 ;  /* 0x000000ffff037224 */ /* 0x000fe400078e0a00 */
[----:B------:R-:W-:Y:S01]  /*ee60*/  IMAD R2, R18, R0, R5 ;  /* 0x0000000012027224 */ /* 0x000fe200078e0205 */
[----:B------:R-:W-:Y:S01]  /*ee70*/  LOP3.LUT R5, R10, R7, RZ, 0xc0, !PT ;  /* 0x000000070a057212 */ /* 0x000fe200078ec0ff */
[----:B------:R-:W-:Y:S02]  /*ee80*/  @P2 IMAD R17, R15, R13, R16 ;  /* 0x0000000d0f112224 */ /* 0x000fe400078e0210 */
[----:B------:R-:W-:-:S02]  /*ee90*/  IMAD R0, R3, R23, R12 ;  /* 0x0000001703007224 */ /* 0x000fc400078e020c */
[----:B------:R-:W-:Y:S02]  /*eea0*/  IMAD.MOV.U32 R4, RZ, RZ, 0x1 ;  /* 0x00000001ff047424 */ /* 0x000fe400078e00ff */
[----:B------:R-:W-:Y:S02]  /*eeb0*/  IMAD R2, R2, R24, R17 ;  /* 0x0000001802027224 */ /* 0x000fe400078e0211 */
[----:B------:R-:W-:Y:S01]  /*eec0*/  IMAD R3, R0, R14, R5 ;  /* 0x0000000e00037224 */ /* 0x000fe200078e0205 */
[----:B------:R-:W-:-:S04]  /*eed0*/  PRMT R0, R4, 0x7610, R0 ;  /* 0x0000761004007816 */ /* 0x000fc80000000000 */
[----:B------:R-:W-:Y:S02]  /*eee0*/  SEL R4, R3, R2, !P2 ;  /* 0x0000000203047207 */ /* 0x000fe40005000000 */
[----:B------:R-:W-:-:S03]  /*eef0*/  SEL R2, R2, R3, !P2 ;  /* 0x0000000302027207 */ /* 0x000fc60005000000 */
[----:B------:R2:W-:Y:S04]  /*ef00*/  STL [R1+0x88], R4 ;  /* 0x0000880401007387 */ /* 0x0005e80000100800 */
[----:B------:R2:W-:Y:S04]  /*ef10*/  STL [R1+0x78], R11 ;  /* 0x0000780b01007387 */ /* 0x0005e80000100800 */
[----:B------:R2:W-:Y:S02]  /*ef20*/  STL [R1+0x84], R2 ;  /* 0x0000840201007387 */ /* 0x0005e40000100800 */
.L_x_295:
[----:B------:R-:W-:Y:S01]  /*ef30*/  LOP3.LUT P0, RZ, R0, 0xff, RZ, 0xc0, !PT ;  /* 0x000000ff00ff7812 */ /* 0x000fe2000780c0ff */
[----:B------:R-:W-:-:S12]  /*ef40*/  ULOP3.LUT UR30, UR30, 0x1, URZ, 0x3c, !UPT ;  /* 0x000000011e1e7892 */ /* 0x000fd8000f8e3c3f */
[----:B------:R-:W-:Y:S05]  /*ef50*/  @P0 BRA `(.L_x_298) ;  /* 0xffffff2800100947 */ /* 0x000fea000383ffff */
[----:B------:R-:W-:Y:S05]  /*ef60*/  EXIT ;  /* 0x000000000000794d */ /* 0x000fea0003800000 */
.L_x_14:
[----:B------:R-:W-:-:S08]  /*ef70*/  ISETP.NE.AND P0, PT, RZ, UR6, PT ;  /* 0x00000006ff007c0c */ /* 0x000fd0000bf05270 */
[----:B0123--:R-:W0:-:S00]  /*ef80*/  USETMAXREG.DEALLOC.CTAPOOL 0x28 ;  /* 0x00000028000079c8 */ /* 0x00fe0000080e0500 */
[----:B------:R-:W-:Y:S05]  /*ef90*/  @P0 EXIT ;  /* 0x000000000000094d */ /* 0x000fea0003800000 */
[----:B0-----:R-:W-:Y:S01]  /*efa0*/  LOP3.LUT P0, RZ, R0, 0xff, RZ, 0xc0, !PT ;  /* 0x000000ff00ff7812 */ /* 0x001fe2000780c0ff */
[----:B------:R-:W-:Y:S02]  /*efb0*/  IMAD.MOV.U32 R0, RZ, RZ, 0x1 ;  /* 0x00000001ff007424 */ /* 0x000fe400078e00ff */
[----:B------:R-:W-:-:S10]  /*efc0*/  IMAD.MOV.U32 R8, RZ, RZ, RZ ;  /* 0x000000ffff087224 */ /* 0x000fd400078e00ff */
[----:B------:R-:W-:Y:S05]  /*efd0*/  @!P0 BRA `(.L_x_299) ;  /* 0x0000000c00408947 */ /* 0x000fea0003800000 */
[----:B------:R-:W-:Y:S01]  /*efe0*/  LOP3.LUT P0, RZ, R2, 0x1f, RZ, 0xc0, !PT ;  /* 0x0000001f02ff7812 */ /* 0x000fe2000780c0ff */
[----:B------:R-:W-:Y:S01]  /*eff0*/  ULDC UR5, c[0x0][0x658] ;  /* 0x0001960000057ab9 */ /* 0x000fe20000000800 */
[----:B------:R-:W-:Y:S01]  /*f000*/  UMOV UR6, 0xffffffff ;  /* 0xffffffff00067882 */ /* 0x000fe20000000000 */
[----:B------:R-:W-:Y:S01]  /*f010*/  BSSY B0, `(.L_x_299) ;  /* 0x00000cc000007945 */ /* 0x000fe20003800000 */
[----:B------:R-:W-:Y:S01]  /*f020*/  USHF.L.U32 UR6, UR6, UR5, URZ ;  /* 0x0000000506067299 */ /* 0x000fe2000800063f */
[C---:B------:R-:W-:Y:S01]  /*f030*/  ISETP.NE.AND P3, PT, R3.reuse, RZ, PT ;  /* 0x000000ff0300720c */ /* 0x040fe20003f65270 */
[----:B------:R-:W-:Y:S01]  /*f040*/  IMAD.MOV.U32 R9, RZ, RZ, 0x1 ;  /* 0x00000001ff097424 */ /* 0x000fe200078e00ff */
[----:B------:R-:W-:Y:S01]  /*f050*/  ISETP.NE.OR P0, PT, R3, RZ, !P0 ;  /* 0x000000ff0300720c */ /* 0x000fe20004705670 */
[----:B------:R-:W-:Y:S01]  /*f060*/  IMAD.MOV.U32 R0, RZ, RZ, 0x1 ;  /* 0x00000001ff007424 */ /* 0x000fe200078e00ff */
[----:B------:R-:W-:Y:S01]  /*f070*/  ULDC UR4, c[0x0][0x600] ;  /* 0x0001800000047ab9 */ /* 0x000fe20000000800 */
[----:B------:R-:W-:Y:S01]  /*f080*/  IMAD.MOV.U32 R8, RZ, RZ, RZ ;  /* 0x000000ffff087224 */ /* 0x000fe200078e00ff */
[----:B------:R-:W-:Y:S01]  /*f090*/  UMOV UR7, 0x1 ;  /* 0x0000000100077882 */ /* 0x000fe20000000000 */
[----:B------:R-:W-:-:S02]  /*f0a0*/  UIADD3 UR26, UR14, 0x1, URZ ;  /* 0x000000010e1a7890 */ /* 0x000fc4000fffe03f */
[----:B------:R-:W-:Y:S02]  /*f0b0*/  ULOP3.LUT UR27, UR13, 0x2, URZ, 0xfc, !UPT ;  /* 0x000000020d1b7892 */ /* 0x000fe4000f8efc3f */
[----:B------:R-:W-:Y:S02]  /*f0c0*/  UIADD3 UR18, UR4, -0x1, URZ ;  /* 0xffffffff04127890 */ /* 0x000fe4000fffe03f */
[----:B------:R-:W-:Y:S02]  /*f0d0*/  USHF.L.U32 UR22, UR7, UR5, URZ ;  /* 0x0000000507167299 */ /* 0x000fe4000800063f */
[----:B------:R-:W-:Y:S01]  /*f0e0*/  ULOP3.LUT UR19, URZ, UR6, URZ, 0x33, !UPT ;  /* 0x000000063f137292 */ /* 0x000fe2000f8e333f */
[----:B------:R-:W-:-:S11]  /*f0f0*/  ULDC.64 UR24, c[0x0][0x198] ;  /* 0x0000660000187ab9 */ /* 0x000fd60000000a00 */
.L_x_311:
[----:B------:R-:W-:-:S03]  /*f100*/  UMOV UR4, 0xffffffff ;  /* 0xffffffff00047882 */ /* 0x000fc60000000000 */
[----:B01----:R-:W-:Y:S05]  /*f110*/  BRA.DIV UR4, `(.L_x_300) ;  /* 0x0000001a04a47947 */ /* 0x003fea000b800000 */
[----:B------:R-:W-:-:S13]  /*f120*/  ELECT P1, URZ, PT ;  /* 0x00000000003f782f */ /* 0x000fda0003820000 */
.L_x_342:
[----:B------:R-:W0:Y:S01]  /*f130*/  LDC R2, c[0x0][0x28c] ;  /* 0x0000a300ff027b82 */ /* 0x000e220000000800 */
[----:B------:R-:W-:Y:S01]  /*f140*/  BSSY B1, `(.L_x_301) ;  /* 0x000003b000017945 */ /* 0x000fe20003800000 */
[----:B0-----:R-:W-:-:S13]  /*f150*/  ISETP.LT.OR P1, PT, R2, 0x1, !P1 ;  /* 0x000000010200780c */ /* 0x001fda0004f21670 */
[----:B------:R-:W-:Y:S05]  /*f160*/  @P1 BRA `(.L_x_302) ;  /* 0x0000000000e01947 */ /* 0x000fea0003800000 */
[----:B------:R-:W2:Y:S04]  /*f170*/  LDL.LU R4, [R1+0x88] ;  /* 0x0000880001047983 */ /* 0x000ea80000300800 */
[----:B------:R-:W3:Y:S01]  /*f180*/  LDL.LU R3, [R1+0x84] ;  /* 0x0000840001037983 */ /* 0x000ee20000300800 */
[----:B------:R-:W-:Y:S02]  /*f190*/  IMAD.MOV.U32 R12, RZ, RZ, RZ ;  /* 0x000000ffff0c7224 */ /* 0x000fe400078e00ff */
[----:B------:R-:W-:Y:S02]  /*f1a0*/  IMAD.U32 R13, RZ, RZ, UR26 ;  /* 0x0000001aff0d7e24 */ /* 0x000fe4000f8e00ff */
[----:B------:R-:W-:Y:S02]  /*f1b0*/  IMAD.MOV.U32 R2, RZ, RZ, R0 ;  /* 0x000000ffff027224 */ /* 0x000fe400078e0000 */
[----:B--2---:R-:W-:-:S02]  /*f1c0*/  IMAD.SHL.U32 R6, R4, 0x100, RZ ;  /* 0x0000010004067824 */ /* 0x004fc400078e00ff */
[----:B---3--:R-:W-:Y:S02]  /*f1d0*/  IMAD.SHL.U32 R7, R3, 0x40, RZ ;  /* 0x0000004003077824 */ /* 0x008fe400078e00ff */
[----:B------:R-:W-:-:S07]  /*f1e0*/  IMAD.MOV.U32 R3, RZ, RZ, R8 ;  /* 0x000000ffff037224 */ /* 0x000fce00078e0008 */
.L_x_306:
[----:B------:R-:W0:Y:S01]  /*f1f0*/  S2R R5, SR_CgaCtaId ;  /* 0x0000000000057919 */ /* 0x000e220000008800 */
[----:B------:R-:W-:-:S04]  /*f200*/  MOV R4, 0x400 ;  /* 0x0000040000047802 */ /* 0x000fc80000000f00 */
[----:B0-----:R-:W-:Y:S02]  /*f210*/  LEA R10, R5, R4, 0x18 ;  /* 0x00000004050a7211 */ /* 0x001fe400078ec0ff */
[----:B------:R-:W-:Y:S01]  /*f220*/  SHF.L.U32 R4, R2, 0x1f, RZ ;  /* 0x0000001f02047819 */ /* 0x000fe200000006ff */
[----:B------:R-:W0:Y:S02]  /*f230*/  @!P3 LDC R5, c[0x0][0x500] ;  /* 0x00014000ff05bb82 */ /* 0x000e240000000800 */
[----:B------:R-:W-:-:S04]  /*f240*/  IMAD R11, R3, 0x8, R10 ;  /* 0x00000008030b7824 */ /* 0x000fc800078e020a */
[----:B------:R-:W1:Y:S02]  /*f250*/  SYNCS.PHASECHK.TRANS64.TRYWAIT P1, [R11+URZ+0xb0], R4 ;  /* 0x0000b0040b0075a7 */ /* 0x000e64000802017f */
[----:B-1----:R-:W-:Y:S05]  /*f260*/  @!P1 BRA `(.L_x_303) ;  /* 0x0000001800709947 */ /* 0x002fea0003800000 */
.L_x_343:
[----:B------:R-:W-:Y:S01]  /*f270*/  UPRMT UR4, UR27, 0x9910, URZ ;  /* 0x000099101b047896 */ /* 0x000fe2000800003f */
[----:B0-----:R0:W-:Y:S03]  /*f280*/  @!P3 SYNCS.ARRIVE.TRANS64 RZ, [R11+URZ], R5 ;  /* 0x000000050bffb9a7 */ /* 0x0011e6000800003f */
[----:B------:R-:W-:-:S06]  /*f290*/  UISETP.NE.AND UP0, UPT, UR4, 0x2, UPT ;  /* 0x000000020400788c */ /* 0x000fcc000bf05270 */
[----:B------:R-:W-:-:S13]  /*f2a0*/  PLOP3.LUT P1, PT, PT, PT, UP0, 0x80, 0x0 ;  /* 0x000000000000781c */ /* 0x000fda0003f2f008 */
[----:B0-----:R-:W-:Y:S05]  /*f2b0*/  @P1 BRA `(.L_x_304) ;  /* 0x0000000000041947 */ /* 0x001fea0003800000 */
[----:B------:R-:W-:Y:S01]  /*f2c0*/  BPT.TRAP 0x1 ;  /* 0x000000040000795c */ /* 0x000fe20000300000 */
.L_x_304:
[----:B------:R-:W-:Y:S05]  /*f2d0*/  @P0 BRA `(.L_x_305) ;  /* 0x0000000000040947 */ /* 0x000fea0003800000 */
[----:B------:R-:W-:Y:S01]  /*f2e0*/  BPT.TRAP 0x1 ;  /* 0x000000040000795c */ /* 0x000fe20000300000 */
.L_x_305:
[----:B------:R-:W2:Y:S01]  /*f2f0*/  LDL R5, [R1+0x78] ;  /* 0x0000780001057983 */ /* 0x000ea20000100800 */
[--C-:B-1----:R-:W-:Y:S01]  /*f300*/  IMAD R4, R3, 0x800, R10.reuse ;  /* 0x0000080003047824 */ /* 0x102fe200078e020a */
[----:B------:R-:W-:Y:S01]  /*f310*/  R2UR UR9, R11 ;  /* 0x000000000b0972ca */ /* 0x000fe200000e0000 */
[----:B------:R-:W-:Y:S01]  /*f320*/  IMAD R10, R3, 0x2000, R10 ;  /* 0x00002000030a7824 */ /* 0x000fe200078e020a */
[----:B------:R-:W-:Y:S01]  /*f330*/  UIADD3 UR4, UP0, UR24, 0xf0, URZ ;  /* 0x000000f018047890 */ /* 0x000fe2000ff1e03f */
[----:B------:R-:W-:Y:S01]  /*f340*/  VIADD R13, R13, 0xffffffff ;  /* 0xffffffff0d0d7836 */ /* 0x000fe20000000000 */
[----:B------:R-:W-:Y:S01]  /*f350*/  R2UR UR5, R4 ;  /* 0x00000000040572ca */ /* 0x000fe200000e0000 */
[----:B------:R-:W-:Y:S01]  /*f360*/  UIADD3 UR28, UP1, UR24, 0x1f0, URZ ;  /* 0x000001f0181c7890 */ /* 0x000fe2000ff3e03f */
[----:B------:R-:W-:Y:S01]  /*f370*/  R2UR UR8, R10 ;  /* 0x000000000a0872ca */ /* 0x000fe200000e0000 */
[----:B------:R-:W-:Y:S01]  /*f380*/  VIADD R3, R3, 0x1 ;  /* 0x0000000103037836 */ /* 0x000fe20000000000 */
[----:B------:R-:W-:Y:S01]  /*f390*/  R2UR UR11, R7 ;  /* 0x00000000070b72ca */ /* 0x000fe200000e0000 */
[----:B------:R-:W-:Y:S01]  /*f3a0*/  UIADD3.X UR29, URZ, UR25, URZ, UP1, !UPT ;  /* 0x000000193f1d7290 */ /* 0x000fe20008ffe43f */
[----:B------:R-:W-:Y:S01]  /*f3b0*/  R2UR UR10, R12 ;  /* 0x000000000c0a72ca */ /* 0x000fe200000e0000 */
[----:B------:R-:W-:Y:S01]  /*f3c0*/  UMOV UR6, 0x0 ;  /* 0x0000000000067882 */ /* 0x000fe20000000000 */
[----:B------:R-:W-:Y:S01]  /*f3d0*/  R2UR UR23, R6 ;  /* 0x00000000061772ca */ /* 0x000fe200000e0000 */
[----:B------:R-:W-:Y:S01]  /*f3e0*/  UMOV UR7, 0x10000000 ;  /* 0x1000000000077882 */ /* 0x000fe20000000000 */
[----:B------:R-:W-:Y:S01]  /*f3f0*/  ISETP.GT.AND P4, PT, R13, 0x1, PT ;  /* 0x000000010d00780c */ /* 0x000fe20003f84270 */
[----:B------:R-:W-:Y:S01]  /*f400*/  VIADD R12, R12, 0x20 ;  /* 0x000000200c0c7836 */ /* 0x000fe20000000000 */
[----:B------:R-:W-:Y:S01]  /*f410*/  ISETP.NE.AND P1, PT, R3, 0x16, PT ;  /* 0x000000160300780c */ /* 0x000fe20003f25270 */
[----:B------:R-:W-:-:S02]  /*f420*/  UIADD3 UR16, UR5, 0x280, URZ ;  /* 0x0000028005107890 */ /* 0x000fc4000fffe03f */
[----:B------:R-:W-:Y:S01]  /*f430*/  UIADD3.X UR5, URZ, UR25, URZ, UP0, !UPT ;  /* 0x000000193f057290 */ /* 0x000fe200087fe43f */
[----:B------:R-:W-:Y:S01]  /*f440*/  SEL R3, R3, RZ, P1 ;  /* 0x000000ff03037207 */ /* 0x000fe20000800000 */
[----:B------:R-:W-:-:S03]  /*f450*/  UIADD3 UR17, UR8, 0xb280, URZ ;  /* 0x0000b28008117890 */ /* 0x000fc6000fffe03f */
[----:B------:R-:W-:Y:S01]  /*f460*/  UMOV UR8, UR16 ;  /* 0x0000001000087c82 */ /* 0x000fe20008000000 */
[----:B--2---:R-:W-:Y:S02]  /*f470*/  R2UR UR12, R5 ;  /* 0x00000000050c72ca */ /* 0x004fe400000e0000 */
[----:B------:R-:W-:-:S04]  /*f480*/  SEL R5, RZ, 0x1, P1 ;  /* 0x00000001ff057807 */ /* 0x000fc80000800000 */
[----:B------:R-:W-:-:S07]  /*f490*/  LOP3.LUT R2, R2, R5, RZ, 0x3c, !PT ;  /* 0x0000000502027212 */ /* 0x000fce00078e3cff */
[----:B------:R0:W-:Y:S02]  /*f4a0*/  UTMALDG.3D [UR8], [UR4], desc[UR6] ;  /* 0x00000608040075b4 */ /* 0x0001e40008011000 */
[----:B0-----:R-:W-:Y:S01]  /*f4b0*/  UMOV UR8, UR17 ;  /* 0x0000001100087c82 */ /* 0x001fe20008000000 */
[----:B------:R-:W-:Y:S02]  /*f4c0*/  UMOV UR11, UR23 ;  /* 0x00000017000b7c82 */ /* 0x000fe40008000000 */
[----:B------:R0:W-:Y:S02]  /*f4d0*/  UTMALDG.3D [UR8], [UR28], desc[UR6] ;  /* 0x000006081c0075b4 */ /* 0x0001e40008011000 */
[----:B0-----:R-:W-:Y:S05]  /*f4e0*/  @P4 BRA `(.L_x_306) ;  /* 0xfffffffc00404947 */ /* 0x001fea000383ffff */
.L_x_302:
[----:B------:R-:W-:Y:S05]  /*f4f0*/  BSYNC B1 ;  /* 0x0000000000017941 */ /* 0x000fea0003800000 */
.L_x_301:
[----:B------:R-:W2:Y:S01]  /*f500*/  LDL.LU R15, [R1+0x7c] ;  /* 0x00007c00010f7983 */ /* 0x000ea20000300800 */
[----:B------:R-:W-:Y:S01]  /*f510*/  LOP3.LUT P5, RZ, R9, 0xff, RZ, 0xc0, !PT ;  /* 0x000000ff09ff7812 */ /* 0x000fe200078ac0ff */
[----:B------:R-:W-:Y:S01]  /*f520*/  VIADD R8, R8, UR14 ;  /* 0x0000000e08087c36 */ /* 0x000fe20008000000 */
[----:B------:R-:W-:Y:S01]  /*f530*/  UISETP.GE.U32.AND UP0, UPT, UR14, 0x16, UPT ;  /* 0x000000160e00788c */ /* 0x000fe2000bf06070 */
[----:B------:R-:W3:Y:S01]  /*f540*/  LDL.LU R14, [R1+0x80] ;  /* 0x00008000010e7983 */ /* 0x000ee20000300800 */
[----:B------:R-:W-:Y:S01]  /*f550*/  IMAD.U32 R5, RZ, RZ, UR14 ;  /* 0x0000000eff057e24 */ /* 0x000fe2000f8e00ff */
[----:B------:R-:W-:Y:S01]  /*f560*/  ULDC.64 UR4, c[0x0][0x650] ;  /* 0x0001940000047ab9 */ /* 0x000fe20000000a00 */
[----:B------:R-:W-:Y:S01]  /*f570*/  ISETP.GT.U32.AND P1, PT, R8, 0x15, PT ;  /* 0x000000150800780c */ /* 0x000fe20003f24070 */
[----:B------:R-:W-:Y:S01]  /*f580*/  BSSY B1, `(.L_x_307) ;  /* 0x0000072000017945 */ /* 0x000fe20003800000 */
[----:B------:R-:W-:Y:S02]  /*f590*/  PLOP3.LUT P4, PT, PT, PT, UP0, 0x80, 0x0 ;  /* 0x000000000000781c */ /* 0x000fe40003f8f008 */
[----:B------:R-:W-:-:S02]  /*f5a0*/  ISETP.LT.U32.AND P1, PT, R5, 0x16, P1 ;  /* 0x000000160500780c */ /* 0x000fc40000f21070 */
[----:B------:R-:W-:Y:S01]  /*f5b0*/  PRMT R9, RZ, 0x7610, R9 ;  /* 0x00007610ff097816 */ /* 0x000fe20000000009 */
[----:B------:R-:W0:Y:S01]  /*f5c0*/  @P5 S2R R3, SR_CgaCtaId ;  /* 0x0000000000035919 */ /* 0x000e220000008800 */
[----:B------:R-:W-:-:S04]  /*f5d0*/  @P5 MOV R2, 0x400 ;  /* 0x0000040000025802 */ /* 0x000fc80000000f00 */
[----:B0-----:R-:W-:Y:S01]  /*f5e0*/  @P5 LEA R4, R3, R2, 0x18 ;  /* 0x0000000203045211 */ /* 0x001fe200078ec0ff */
[----:B------:R-:W-:-:S03]  /*f5f0*/  IMAD.WIDE.U32 R2, R8, -0x45d1745d, RZ ;  /* 0xba2e8ba308027825 */ /* 0x000fc600078e00ff */
[----:B------:R0:W-:Y:S02]  /*f600*/  @P5 SYNCS.ARRIVE.TRANS64.A1T0 RZ, [R4+URZ+0x198], RZ ;  /* 0x000198ff04ff59a7 */ /* 0x0001e4000810003f */
[----:B------:R-:W-:Y:S02]  /*f610*/  SHF.R.U32.HI R5, RZ, 0x4, R3 ;  /* 0x00000004ff057819 */ /* 0x000fe40000011603 */
[----:B------:R-:W-:Y:S02]  /*f620*/  SEL R3, RZ, 0x1, !P1 ;  /* 0x00000001ff037807 */ /* 0x000fe40004800000 */
[----:B------:R-:W-:Y:S01]  /*f630*/  PRMT R2, RZ, 0x7610, R2 ;  /* 0x00007610ff027816 */ /* 0x000fe20000000002 */
[----:B------:R-:W-:Y:S01]  /*f640*/  IMAD R8, R5, -0x16, R8 ;  /* 0xffffffea05087824 */ /* 0x000fe200078e0208 */
[----:B------:R-:W-:Y:S01]  /*f650*/  LOP3.LUT R0, R0, R3, RZ, 0x3c, !PT ;  /* 0x0000000300007212 */ /* 0x000fe200078e3cff */
[----:B0-----:R-:W-:Y:S02]  /*f660*/  IMAD.MOV.U32 R4, RZ, RZ, -0x1 ;  /* 0xffffffffff047424 */ /* 0x001fe400078e00ff */
[----:B------:R-:W-:Y:S01]  /*f670*/  IMAD.MOV.U32 R3, RZ, RZ, -0x1 ;  /* 0xffffffffff037424 */ /* 0x000fe200078e00ff */
[----:B------:R-:W-:Y:S01]  /*f680*/  @P4 LOP3.LUT R0, R0, 0x1, R5, 0x78, !PT ;  /* 0x0000000100004812 */ /* 0x000fe200078e7805 */
[----:B------:R-:W-:Y:S01]  /*f690*/  IMAD.MOV.U32 R5, RZ, RZ, -0x1 ;  /* 0xffffffffff057424 */ /* 0x000fe200078e00ff */
[----:B---3--:R-:W-:-:S04]  /*f6a0*/  IADD3 R14, P5, R14, UR20, RZ ;  /* 0x000000140e0e7c10 */ /* 0x008fc8000ffbe0ff */
[----:B--2---:R-:W-:Y:S01]  /*f6b0*/  IADD3.X R15, R15, UR15, RZ, P5, !PT ;  /* 0x0000000f0f0f7c10 */ /* 0x004fe2000affe4ff */
[----:B------:R0:W-:Y:S01]  /*f6c0*/  STL [R1+0x80], R14 ;  /* 0x0000800e01007387 */ /* 0x0001e20000100800 */
[----:B------:R-:W-:-:S03]  /*f6d0*/  ISETP.GE.U32.AND P1, PT, R14, UR4, PT ;  /* 0x000000040e007c0c */ /* 0x000fc6000bf26070 */
[----:B------:R0:W-:Y:S01]  /*f6e0*/  STL [R1+0x7c], R15 ;  /* 0x00007c0f01007387 */ /* 0x0001e20000100800 */
[----:B------:R-:W-:-:S03]  /*f6f0*/  ISETP.GE.U32.AND.EX P1, PT, R15, UR5, PT, P1 ;  /* 0x000000050f007c0c */ /* 0x000fc6000bf26110 */
[----:B------:R0:W-:Y:S04]  /*f700*/  STL [R1+0x84], R5 ;  /* 0x0000840501007387 */ /* 0x0001e80000100800 */
[----:B------:R0:W-:Y:S04]  /*f710*/  STL [R1+0x88], R4 ;  /* 0x0000880401007387 */ /* 0x0001e80000100800 */
[----:B------:R0:W-:Y:S02]  /*f720*/  STL [R1+0x78], R3 ;  /* 0x0000780301007387 */ /* 0x0001e40000100800 */
[----:B------:R-:W-:Y:S05]  /*f730*/  @P1 BRA `(.L_x_308) ;  /* 0x0000000400581947 */ /* 0x000fea0003800000 */
[----:B------:R-:W-:Y:S01]  /*f740*/  ULDC.64 UR4, c[0x0][0x628] ;  /* 0x00018a0000047ab9 */ /* 0x000fe20000000a00 */
[----:B------:R-:W1:Y:S01]  /*f750*/  S2R R12, SR_CTAID.X ;  /* 0x00000000000c7919 */ /* 0x000e620000002500 */
[----:B------:R-:W-:Y:S01]  /*f760*/  ISETP.NE.U32.AND P1, PT, RZ, UR4, PT ;  /* 0x00000004ff007c0c */ /* 0x000fe2000bf25070 */
[----:B------:R-:W-:Y:S01]  /*f770*/  ULDC UR7, c[0x0][0x630] ;  /* 0x00018c0000077ab9 */ /* 0x000fe20000000800 */
[----:B------:R-:W-:Y:S01]  /*f780*/  IMAD.MOV.U32 R2, RZ, RZ, R14 ;  /* 0x000000ffff027224 */ /* 0x000fe200078e000e */
[----:B------:R-:W2:Y:S01]  /*f790*/  S2R R10, SR_CTAID.Y ;  /* 0x00000000000a7919 */ /* 0x000ea20000002600 */
[----:B------:R-:W-:Y:S01]  /*f7a0*/  ISETP.NE.AND.EX P1, PT, RZ, UR5, PT, P1 ;  /* 0x00000005ff007c0c */ /* 0x000fe2000bf25310 */
[----:B0-----:R-:W-:-:S12]  /*f7b0*/  IMAD.MOV.U32 R3, RZ, RZ, R15 ;  /* 0x000000ffff037224 */ /* 0x001fd800078e000f */
[----:B------:R-:W-:Y:S05]  /*f7c0*/  @!P1 BRA `(.L_x_309) ;  /* 0x0000000000289947 */ /* 0x000fea0003800000 */
[----:B------:R-:W-:Y:S02]  /*f7d0*/  ULDC UR6, c[0x0][0x634] ;  /* 0x00018d0000067ab9 */ /* 0x000fe40000000800 */
[----:B------:R-:W-:-:S05]  /*f7e0*/  IADD3 R7, P1, R14, UR6, RZ ;  /* 0x000000060e077c10 */ /* 0x000fca000ff3e0ff */
[----:B------:R-:W-:-:S04]  /*f7f0*/  IMAD.X R11, RZ, RZ, R15, P1 ;  /* 0x000000ffff0b7224 */ /* 0x000fc800008e060f */
[----:B------:R-:W-:-:S04]  /*f800*/  IMAD.WIDE.U32 R4, R11, UR4, RZ ;  /* 0x000000040b047c25 */ /* 0x000fc8000f8e00ff */
[----:B------:R-:W-:-:S04]  /*f810*/  IMAD.WIDE.U32 R4, P1, R7, UR5, R4 ;  /* 0x0000000507047c25 */ /* 0x000fc8000f820004 */
[----:B------:R-:W-:-:S04]  /*f820*/  IMAD.WIDE.U32 R6, R7, UR4, RZ ;  /* 0x0000000407067c25 */ /* 0x000fc8000f8e00ff */
[----:B------:R-:W-:Y:S01]  /*f830*/  IMAD.X R3, RZ, RZ, RZ, P1 ;  /* 0x000000ffff037224 */ /* 0x000fe200008e06ff */
[----:B------:R-:W-:Y:S01]  /*f840*/  IADD3 RZ, P1, R7, R4, RZ ;  /* 0x0000000407ff7210 */ /* 0x000fe20007f3e0ff */
[----:B------:R-:W-:-:S04]  /*f850*/  IMAD.MOV.U32 R2, RZ, RZ, R5 ;  /* 0x000000ffff027224 */ /* 0x000fc800078e0005 */
[----:B------:R-:W-:-:S08]  /*f860*/  IMAD.WIDE.U32.X R2, R11, UR5, R2, P1 ;  /* 0x000000050b027c25 */ /* 0x000fd000088e0402 */
.L_x_309:
[--C-:B------:R-:W-:Y:S01]  /*f870*/  SHF.R.U64 R11, R2, UR7, R3.reuse ;  /* 0x00000007020b7c19 */ /* 0x100fe20008001203 */
[----:B------:R-:W-:Y:S01]  /*f880*/  ULDC.64 UR4, c[0x0][0x620] ;  /* 0x0001880000047ab9 */ /* 0x000fe20000000a00 */
[----:B------:R-:W-:Y:S01]  /*f890*/  SHF.R.U32.HI R2, RZ, UR7, R3 ;  /* 0x00000007ff027c19 */ /* 0x000fe20008011603 */
[----:B------:R-:W-:Y:S01]  /*f8a0*/  IMAD.MOV.U32 R3, RZ, RZ, R15 ;  /* 0x000000ffff037224 */ /* 0x000fe200078e000f */
[----:B------:R-:W-:Y:S01]  /*f8b0*/  IADD3 R5, P1, RZ, -R11, RZ ;  /* 0x8000000bff057210 */ /* 0x000fe20007f3e0ff */
[----:B------:R-:W0:Y:S01]  /*f8c0*/  LDC R7, c[0x0][0x144] ;  /* 0x00005100ff077b82 */ /* 0x000e220000000800 */
[----:B-1----:R-:W-:Y:S01]  /*f8d0*/  I2FP.F32.U32 R6, R12 ;  /* 0x0000000c00067245 */ /* 0x002fe20000201000 */
[----:B------:R-:W-:Y:S01]  /*f8e0*/  ULDC.64 UR8, c[0x0][0x640] ;  /* 0x0001900000087ab9 */ /* 0x000fe20000000a00 */
[----:B------:R-:W-:Y:S01]  /*f8f0*/  ULDC UR6, c[0x0][0x608] ;  /* 0x0001820000067ab9 */ /* 0x000fe20000000800 */
[----:B------:R-:W-:Y:S01]  /*f900*/  IMAD.X R2, RZ, RZ, ~R2, P1 ;  /* 0x000000ffff027224 */ /* 0x000fe200008e0e02 */
[----:B------:R-:W-:-:S03]  /*f910*/  ISETP.NE.U32.AND P1, PT, RZ, UR8, PT ;  /* 0x00000008ff007c0c */ /* 0x000fc6000bf25070 */
[----:B------:R-:W-:Y:S01]  /*f920*/  IMAD R4, R2, UR4, RZ ;  /* 0x0000000402047c24 */ /* 0x000fe2000f8e02ff */
[----:B------:R-:W1:Y:S01]  /*f930*/  LDC R15, c[0x0][0x148] ;  /* 0x00005200ff0f7b82 */ /* 0x000e620000000800 */
[----:B------:R-:W-:Y:S01]  /*f940*/  IMAD.MOV.U32 R2, RZ, RZ, R14 ;  /* 0x000000ffff027224 */ /* 0x000fe200078e000e */
[----:B------:R-:W-:-:S03]  /*f950*/  ISETP.NE.AND.EX P1, PT, RZ, UR9, PT, P1 ;  /* 0x00000009ff007c0c */ /* 0x000fc6000bf25310 */
[----:B------:R-:W-:Y:S01]  /*f960*/  IMAD.WIDE.U32 R2, R5, UR4, R2 ;  /* 0x0000000405027c25 */ /* 0x000fe2000f8e0002 */
[----:B------:R-:W-:-:S03]  /*f970*/  ULDC UR4, c[0x0][0x150] ;  /* 0x0000540000047ab9 */ /* 0x000fc60000000800 */
[----:B------:R-:W-:Y:S01]  /*f980*/  FMUL R6, R6, UR4 ;  /* 0x0000000406067c20 */ /* 0x000fe20008400000 */
[----:B------:R-:W-:Y:S01]  /*f990*/  IMAD R5, R5, UR5, R4 ;  /* 0x0000000505057c24 */ /* 0x000fe2000f8e0204 */
[----:B------:R-:W-:Y:S01]  /*f9a0*/  ULDC UR4, c[0x0][0x618] ;  /* 0x0001860000047ab9 */ /* 0x000fe20000000800 */
[----:B------:R-:W-:Y:S02]  /*f9b0*/  ULDC UR5, c[0x0][0x154] ;  /* 0x0000550000057ab9 */ /* 0x000fe40000000800 */
[----:B------:R-:W-:Y:S01]  /*f9c0*/  IMAD.IADD R3, R3, 0x1, R5 ;  /* 0x0000000103037824 */ /* 0x000fe200078e0205 */
[----:B------:R-:W3:Y:S04]  /*f9d0*/  F2I.U32.TRUNC.NTZ R6, R6 ;  /* 0x0000000600067305 */ /* 0x000ee8000020f000 */
[----:B------:R-:W-:-:S02]  /*f9e0*/  SHF.R.U64 R13, R2, UR4, R3 ;  /* 0x00000004020d7c19 */ /* 0x000fc40008001203 */
[----:B--2---:R-:W-:-:S05]  /*f9f0*/  I2FP.F32.U32 R2, R10 ;  /* 0x0000000a00027245 */ /* 0x004fca0000201000 */
[----:B------:R-:W-:Y:S01]  /*fa00*/  FMUL R4, R2, UR5 ;  /* 0x0000000502047c20 */ /* 0x000fe20008400000 */
[----:B------:R-:W-:Y:S01]  /*fa10*/  SHF.R.U32.HI R2, RZ, UR4, R3 ;  /* 0x00000004ff027c19 */ /* 0x000fe20008011603 */
[----:B------:R-:W-:Y:S02]  /*fa20*/  ULDC UR4, c[0x0][0x658] ;  /* 0x0001960000047ab9 */ /* 0x000fe40000000800 */
[----:B------:R2:W4:Y:S01]  /*fa30*/  F2I.U32.TRUNC.NTZ R18, R4 ;  /* 0x0000000400127305 */ /* 0x000522000020f000 */
[----:B------:R-:W-:Y:S01]  /*fa40*/  SHF.R.U64 R16, R13, UR6, R2 ;  /* 0x000000060d107c19 */ /* 0x000fe20008001202 */
[----:B---3--:R-:W-:Y:S01]  /*fa50*/  IMAD.MOV R6, RZ, RZ, -R6 ;  /* 0x000000ffff067224 */ /* 0x008fe200078e0a06 */
[----:B------:R-:W-:-:S03]  /*fa60*/  SHF.R.U32.HI R3, RZ, UR6, R2 ;  /* 0x00000006ff037c19 */ /* 0x000fc60008011602 */
[----:B0-----:R-:W-:Y:S01]  /*fa70*/  IMAD R12, R7, R6, R12 ;  /* 0x00000006070c7224 */ /* 0x001fe200078e020c */
[--C-:B------:R-:W-:Y:S02]  /*fa80*/  SHF.R.U64 R14, R16, UR4, R3.reuse ;  /* 0x00000004100e7c19 */ /* 0x100fe40008001203 */
[----:B------:R-:W-:-:S03]  /*fa90*/  SHF.R.U32.HI R3, RZ, UR4, R3 ;  /* 0x00000004ff037c19 */ /* 0x000fc60008011603 */
[----:B------:R-:W-:Y:S01]  /*faa0*/  IMAD.MOV.U32 R2, RZ, RZ, R14 ;  /* 0x000000ffff027224 */ /* 0x000fe200078e000e */
[----:B--2-4-:R-:W-:Y:S06]  /*fab0*/  @!P1 BRA `(.L_x_310) ;  /* 0x0000000000289947 */ /* 0x014fec0003800000 */
        /* <DEDUP_REMOVED lines=10> */
.L_x_310:
[----:B------:R-:W-:Y:S01]  /*fb60*/  ULDC UR4, c[0x0][0x648] ;  /* 0x0001920000047ab9 */ /* 0x000fe20000000800 */
[----:B------:R-:W-:Y:S01]  /*fb70*/  IMAD.MOV R18, RZ, RZ, -R18 ;  /* 0x000000ffff127224 */ /* 0x000fe200078e0a12 */
[----:B------:R-:W-:Y:S01]  /*fb80*/  SHF.R.U64 R3, R2, UR4, R3 ;  /* 0x0000000402037c19 */ /* 0x000fe20008001203 */
[----:B------:R-:W-:Y:S01]  /*fb90*/  ULDC UR4, c[0x0][0x638] ;  /* 0x00018e0000047ab9 */ /* 0x000fe20000000800 */
[----:B------:R-:W-:Y:S01]  /*fba0*/  LOP3.LUT R2, R16, UR19, RZ, 0xc0, !PT ;  /* 0x0000001310027c12 */ /* 0x000fe2000f8ec0ff */
[----:B-1----:R-:W-:Y:S01]  /*fbb0*/  @P2 IMAD R12, R15, R18, R10 ;  /* 0x000000120f0c2224 */ /* 0x002fe200078e020a */
[----:B------:R-:W-:Y:S01]  /*fbc0*/  LOP3.LUT R13, R13, UR18, RZ, 0xc0, !PT ;  /* 0x000000120d0d7c12 */ /* 0x000fe2000f8ec0ff */
[----:B------:R-:W-:Y:S01]  /*fbd0*/  IMAD.MOV R5, RZ, RZ, -R3 ;  /* 0x000000ffff057224 */ /* 0x000fe200078e0a03 */
[----:B------:R-:W-:Y:S01]  /*fbe0*/  ULDC UR5, c[0x0][0x610] ;  /* 0x0001840000057ab9 */ /* 0x000fe20000000800 */
[----:B------:R-:W-:Y:S02]  /*fbf0*/  IMAD R3, R3, UR22, R2 ;  /* 0x0000001603037c24 */ /* 0x000fe4000f8e0202 */
[----:B------:R-:W-:Y:S01]  /*fc00*/  IMAD R14, R5, UR4, R14 ;  /* 0x00000004050e7c24 */ /* 0x000fe2000f8e020e */
[----:B------:R-:W-:Y:S01]  /*fc10*/  ULDC UR4, c[0x0][0x600] ;  /* 0x0001800000047ab9 */ /* 0x000fe20000000800 */
[----:B------:R-:W-:-:S02]  /*fc20*/  IMAD R3, R3, UR5, R12 ;  /* 0x0000000503037c24 */ /* 0x000fc4000f8e020c */
[----:B------:R-:W-:Y:S02]  /*fc30*/  IMAD R14, R14, UR4, R13 ;  /* 0x000000040e0e7c24 */ /* 0x000fe4000f8e020d */
[----:B------:R-:W-:-:S03]  /*fc40*/  IMAD.MOV.U32 R2, RZ, RZ, 0x1 ;  /* 0x00000001ff027424 */ /* 0x000fc600078e00ff */
[----:B------:R-:W-:Y:S02]  /*fc50*/  SEL R4, R14, R3, !P2 ;  /* 0x000000030e047207 */ /* 0x000fe40005000000 */
[----:B------:R-:W-:-:S03]  /*fc60*/  SEL R3, R3, R14, !P2 ;  /* 0x0000000e03037207 */ /* 0x000fc60005000000 */
[----:B------:R1:W-:Y:S04]  /*fc70*/  STL [R1+0x88], R4 ;  /* 0x0000880401007387 */ /* 0x0003e80000100800 */
[----:B------:R1:W-:Y:S04]  /*fc80*/  STL [R1+0x78], R11 ;  /* 0x0000780b01007387 */ /* 0x0003e80000100800 */
[----:B------:R1:W-:Y:S02]  /*fc90*/  STL [R1+0x84], R3 ;  /* 0x0000840301007387 */ /* 0x0003e40000100800 */
.L_x_308:
[----:B------:R-:W-:Y:S05]  /*fca0*/  BSYNC B1 ;  /* 0x0000000000017941 */ /* 0x000fea0003800000 */
.L_x_307:
[----:B------:R-:W-:-:S13]  /*fcb0*/  LOP3.LUT P1, RZ, R2, 0xff, RZ, 0xc0, !PT ;  /* 0x000000ff02ff7812 */ /* 0x000fda000782c0ff */
[----:B------:R-:W-:Y:S05]  /*fcc0*/  @P1 BRA `(.L_x_311) ;  /* 0xfffffff4000c1947 */ /* 0x000fea000383ffff */
[----:B------:R-:W-:Y:S05]  /*fcd0*/  BSYNC B0 ;  /* 0x0000000000007941 */ /* 0x000fea0003800000 */
.L_x_299:
[----:B------:R-:W-:-:S03]  /*fce0*/  UMOV UR4, 0xffffffff ;  /* 0xffffffff00047882 */ /* 0x000fc60000000000 */
[----:B------:R-:W-:Y:S05]  /*fcf0*/  BRA.DIV UR4, `(.L_x_312) ;  /* 0x0000000e04e07947 */ /* 0x000fea000b800000 */
[----:B------:R-:W-:-:S13]  /*fd00*/  ELECT P0, URZ, PT ;  /* 0x00000000003f782f */ /* 0x000fda0003800000 */
.L_x_346:
[----:B------:R-:W-:Y:S04]  /*fd10*/  BSSY B0, `(.L_x_313) ;  /* 0x00000ce000007945 */ /* 0x000fe80003800000 */
[----:B------:R-:W-:Y:S05]  /*fd20*/  @!P0 BRA `(.L_x_314) ;  /* 0x0000000c00308947 */ /* 0x000fea0003800000 */
[----:B------:R-:W-:-:S04]  /*fd30*/  ULOP3.LUT UR4, UR13, 0x2, URZ, 0xfc, !UPT ;  /* 0x000000020d047892 */ /* 0x000fc8000f8efc3f */
[----:B------:R-:W-:-:S06]  /*fd40*/  UISETP.NE.AND UP0, UPT, UR4, 0x3, UPT ;  /* 0x000000030400788c */ /* 0x000fcc000bf05270 */
[----:B------:R-:W-:-:S13]  /*fd50*/  PLOP3.LUT P0, PT, PT, PT, UP0, 0x80, 0x0 ;  /* 0x000000000000781c */ /* 0x000fda0003f0f008 */
[----:B------:R-:W-:Y:S05]  /*fd60*/  @!P0 BRA `(.L_x_315) ;  /* 0x0000000000048947 */ /* 0x000fea0003800000 */
[----:B------:R-:W-:Y:S01]  /*fd70*/  BPT.TRAP 0x1 ;  /* 0x000000040000795c */ /* 0x000fe20000300000 */
.L_x_315:
[----:B01----:R-:W0:Y:S01]  /*fd80*/  S2R R3, SR_CgaCtaId ;  /* 0x0000000000037919 */ /* 0x003e220000008800 */
[----:B------:R-:W-:-:S04]  /*fd90*/  MOV R2, 0x400 ;  /* 0x0000040000027802 */ /* 0x000fc80000000f00 */
[----:B0-----:R-:W-:Y:S02]  /*fda0*/  LEA R3, R3, R2, 0x18 ;  /* 0x0000000203037211 */ /* 0x001fe400078ec0ff */
[----:B------:R-:W-:-:S03]  /*fdb0*/  SHF.L.U32 R2, R0, 0x1f, RZ ;  /* 0x0000001f00027819 */ /* 0x000fc600000006ff */
[----:B------:R-:W-:-:S04]  /*fdc0*/  VIADD R3, R3, 0xb0 ;  /* 0x000000b003037836 */ /* 0x000fc80000000000 */
[C---:B------:R-:W-:Y:S02]  /*fdd0*/  IMAD R7, R8.reuse, 0x8, R3 ;  /* 0x0000000808077824 */ /* 0x040fe400078e0203 */
[----:B------:R-:W-:Y:S02]  /*fde0*/  VIADD R8, R8, 0x1 ;  /* 0x0000000108087836 */ /* 0x000fe40000000000 */
[----:B------:R-:W0:Y:S03]  /*fdf0*/  SYNCS.PHASECHK.TRANS64.TRYWAIT P0, [R7+URZ], R2 ;  /* 0x00000002070075a7 */ /* 0x000e26000800017f */
[----:B------:R-:W-:-:S04]  /*fe00*/  ISETP.NE.AND P1, PT, R8, 0x16, PT ;  /* 0x000000160800780c */ /* 0x000fc80003f25270 */
[----:B------:R-:W-:Y:S02]  /*fe10*/  SEL R5, RZ, 0x1, P1 ;  /* 0x00000001ff057807 */ /* 0x000fe40000800000 */
[----:B------:R-:W-:Y:S02]  /*fe20*/  SEL R8, R8, RZ, P1 ;  /* 0x000000ff08087207 */ /* 0x000fe40000800000 */
[----:B------:R-:W-:-:S03]  /*fe30*/  LOP3.LUT R5, R0, R5, RZ, 0x3c, !PT ;  /* 0x0000000500057212 */ /* 0x000fc600078e3cff */
[----:B------:R-:W-:Y:S01]  /*fe40*/  IMAD R9, R8, 0x8, R3 ;  /* 0x0000000808097824 */ /* 0x000fe200078e0203 */
[----:B------:R-:W-:Y:S01]  /*fe50*/  SHF.L.U32 R4, R5, 0x1f, RZ ;  /* 0x0000001f05047819 */ /* 0x000fe200000006ff */
[----:B0-----:R-:W-:Y:S06]  /*fe60*/  @!P0 BRA `(.L_x_316) ;  /* 0x0000000c00a88947 */ /* 0x001fec0003800000 */
.L_x_347:
[----:B------:R-:W1:Y:S01]  /*fe70*/  SYNCS.PHASECHK.TRANS64.TRYWAIT P0, [R9+URZ], R4 ;  /* 0x00000004090075a7 */ /* 0x000e62000800017f */
[----:B------:R-:W-:-:S05]  /*fe80*/  VIADD R0, R8, 0x1 ;  /* 0x0000000108007836 */ /* 0x000fca0000000000 */
[----:B------:R-:W-:-:S04]  /*fe90*/  ISETP.NE.AND P1, PT, R0, 0x16, PT ;  /* 0x000000160000780c */ /* 0x000fc80003f25270 */
[----:B0-----:R-:W-:Y:S02]  /*fea0*/  SEL R2, RZ, 0x1, P1 ;  /* 0x00000001ff027807 */ /* 0x001fe40000800000 */
[----:B------:R-:W-:Y:S02]  /*feb0*/  SEL R0, R0, RZ, P1 ;  /* 0x000000ff00007207 */ /* 0x000fe40000800000 */
[----:B------:R-:W-:-:S03]  /*fec0*/  LOP3.LUT R7, R5, R2, RZ, 0x3c, !PT ;  /* 0x0000000205077212 */ /* 0x000fc600078e3cff */
[----:B------:R-:W-:Y:S01]  /*fed0*/  IMAD R6, R0, 0x8, R3 ;  /* 0x0000000800067824 */ /* 0x000fe200078e0203 */
[----:B------:R-:W-:Y:S01]  /*fee0*/  SHF.L.U32 R5, R7, 0x1f, RZ ;  /* 0x0000001f07057819 */ /* 0x000fe200000006ff */
[----:B-1----:R-:W-:Y:S06]  /*fef0*/  @!P0 BRA `(.L_x_317) ;  /* 0x0000000c00988947 */ /* 0x002fec0003800000 */
.L_x_348:
[----:B------:R-:W1:Y:S01]  /*ff00*/  SYNCS.PHASECHK.TRANS64.TRYWAIT P0, [R6+URZ], R5 ;  /* 0x00000005060075a7 */ /* 0x000e62000800017f */
[----:B------:R-:W-:-:S05]  /*ff10*/  VIADD R0, R0, 0x1 ;  /* 0x0000000100007836 */ /* 0x000fca0000000000 */
[----:B------:R-:W-:-:S04]  /*ff20*/  ISETP.NE.AND P1, PT, R0, 0x16, PT ;  /* 0x000000160000780c */ /* 0x000fc80003f25270 */
[----:B------:R-:W-:Y:S02]  /*ff30*/  SEL R2, RZ, 0x1, P1 ;  /* 0x00000001ff027807 */ /* 0x000fe40000800000 */
[----:B------:R-:W-:Y:S02]  /*ff40*/  SEL R0, R0, RZ, P1 ;  /* 0x000000ff00007207 */ /* 0x000fe40000800000 */
[----:B------:R-:W-:-:S03]  /*ff50*/  LOP3.LUT R7, R7, R2, RZ, 0x3c, !PT ;  /* 0x0000000207077212 */ /* 0x000fc600078e3cff */
[----:B0-----:R-:W-:Y:S01]  /*ff60*/  IMAD R9, R0, 0x8, R3 ;  /* 0x0000000800097824 */ /* 0x001fe200078e0203 */
[----:B------:R-:W-:Y:S01]  /*ff70*/  SHF.L.U32 R4, R7, 0x1f, RZ ;  /* 0x0000001f07047819 */ /* 0x000fe200000006ff */
[----:B-1----:R-:W-:Y:S06]  /*ff80*/  @!P0 BRA `(.L_x_318) ;  /* 0x0000000c00888947 */ /* 0x002fec0003800000 */
.L_x_349:
        /* <DEDUP_REMOVED lines=9> */
.L_x_350:
        /* <DEDUP_REMOVED lines=9> */
.L_x_351:
        /* <DEDUP_REMOVED lines=9> */
.L_x_352:
        /* <DEDUP_REMOVED lines=9> */
.L_x_353:
        /* <DEDUP_REMOVED lines=9> */
.L_x_354:
        /* <DEDUP_REMOVED lines=9> */
.L_x_355:
        /* <DEDUP_REMOVED lines=9> */
.L_x_356:
        /* <DEDUP_REMOVED lines=9> */
.L_x_357:
        /* <DEDUP_REMOVED lines=9> */
.L_x_358:
        /* <DEDUP_REMOVED lines=9> */
.L_x_359:
        /* <DEDUP_REMOVED lines=9> */
.L_x_360:
        /* <DEDUP_REMOVED lines=9> */
.L_x_361:
        /* <DEDUP_REMOVED lines=9> */
.L_x_362:
        /* <DEDUP_REMOVED lines=9> */
.L_x_363:
        /* <DEDUP_REMOVED lines=9> */
.L_x_364:
        /* <DEDUP_REMOVED lines=9> */
.L_x_365:
        /* <DEDUP_REMOVED lines=9> */
.L_x_366:
[----:B------:R-:W1:Y:S01]  /*10920*/  SYNCS.PHASECHK.TRANS64.TRYWAIT P0, [R6+URZ], R5 ;  /* 0x00000005060075a7 */ /* 0x000e62000800017f */
[----:B------:R-:W-:-:S05]  /*10930*/  VIADD R0, R0, 0x1 ;  /* 0x0000000100007836 */ /* 0x000fca0000000000 */
[----:B------:R-:W-:-:S04]  /*10940*/  ISETP.NE.AND P1, PT, R0, 0x16, PT ;  /* 0x000000160000780c */ /* 0x000fc80003f25270 */
[----:B------:R-:W-:Y:S02]  /*10950*/  SEL R2, RZ, 0x1, P1 ;  /* 0x00000001ff027807 */ /* 0x000fe40000800000 */
[----:B------:R-:W-:Y:S02]  /*10960*/  SEL R0, R0, RZ, P1 ;  /* 0x000000ff00007207 */ /* 0x000fe40000800000 */
[----:B------:R-:W-:Y:S01]  /*10970*/  LOP3.LUT R2, R7, R2, RZ, 0x3c, !PT ;  /* 0x0000000207027212 */ /* 0x000fe200078e3cff */
[----:B-1----:R-:W-:Y:S06]  /*10980*/  @!P0 BRA `(.L_x_336) ;  /* 0x0000000800708947 */ /* 0x002fec0003800000 */
.L_x_367:
[----:B------:R-:W-:Y:S01]  /*10990*/  IMAD R3, R0, 0x8, R3 ;  /* 0x0000000800037824 */ /* 0x000fe200078e0203 */
[----:B------:R-:W-:-:S07]  /*109a0*/  SHF.L.U32 R0, R2, 0x1f, RZ ;  /* 0x0000001f02007819 */ /* 0x000fce00000006ff */
.L_x_337:
[----:B--2---:R2:W3:Y:S02]  /*109b0*/  SYNCS.PHASECHK.TRANS64.TRYWAIT P0, [R3+URZ], R0 ;  /* 0x00000000030075a7 */ /* 0x0044e4000800017f */
[----:B---3--:R-:W-:Y:S05]  /*109c0*/  @!P0 NANOSLEEP.SYNCS 0x989680 ;  /* 0x009896800000895d */ /* 0x008fea0003900000 */
[----:B------:R-:W3:Y:S02]  /*109d0*/  @!P0 SYNCS.PHASECHK.TRANS64 P0, [R3+URZ], R0 ;  /* 0x00000000030085a7 */ /* 0x000ee4000800007f */
[----:B---3--:R-:W-:Y:S05]  /*109e0*/  @!P0 BRA `(.L_x_337) ;  /* 0xfffffffc00f08947 */ /* 0x008fea000383ffff */
.L_x_314:
[----:B------:R-:W-:Y:S05]  /*109f0*/  BSYNC B0 ;  /* 0x0000000000007941 */ /* 0x000fea0003800000 */
.L_x_313:
[----:B------:R-:W-:Y:S05]  /*10a00*/  EXIT ;  /* 0x000000000000794d */ /* 0x000fea0003800000 */
.L_x_16:
[----:B---3--:R-:W-:-:S04]  /*10a10*/  IMAD.U32 R3, RZ, RZ, UR17 ;  /* 0x00000011ff037e24 */ /* 0x008fc8000f8e00ff */
[----:B------:R3:W4:Y:S03]  /*10a20*/  SYNCS.PHASECHK.TRANS64.TRYWAIT P0, [R3+URZ+-0x8], R0 ;  /* 0xfffff800030075a7 */ /* 0x000726000800017f */
[----:B----4-:R-:W-:Y:S05]  /*10a30*/  @!P0 NANOSLEEP.SYNCS 0x989680 ;  /* 0x009896800000895d */ /* 0x010fea0003900000 */
[----:B------:R-:W4:Y:S02]  /*10a40*/  @!P0 SYNCS.PHASECHK.TRANS64 P0, [R3+URZ+-0x8], R0 ;  /* 0xfffff800030085a7 */ /* 0x000f24000800007f */
[----:B----4-:R-:W-:Y:S05]  /*10a50*/  @!P0 BRA `(.L_x_16) ;  /* 0xfffffffc00ec8947 */ /* 0x010fea000383ffff */
[----:B------:R-:W-:Y:S05]  /*10a60*/  BRA `(.L_x_338) ;  /* 0xffffff0c006c7947 */ /* 0x000fea000383ffff */
.L_x_21:
[----:B-1----:R-:W-:-:S04]  /*10a70*/  IMAD.U32 R3, RZ, RZ, UR6 ;  /* 0x00000006ff037e24 */ /* 0x002fc8000f8e00ff */
[----:B------:R1:W2:Y:S03]  /*10a80*/  SYNCS.PHASECHK.TRANS64.TRYWAIT P0, [R3+URZ], R0 ;  /* 0x00000000030075a7 */ /* 0x0002a6000800017f */
[----:B--2---:R-:W-:Y:S05]  /*10a90*/  @!P0 NANOSLEEP.SYNCS 0x989680 ;  /* 0x009896800000895d */ /* 0x004fea0003900000 */
[----:B------:R-:W2:Y:S02]  /*10aa0*/  @!P0 SYNCS.PHASECHK.TRANS64 P0, [R3+URZ], R0 ;  /* 0x00000000030085a7 */ /* 0x000ea4000800007f */
[----:B--2---:R-:W-:Y:S05]  /*10ab0*/  @!P0 BRA `(.L_x_21) ;  /* 0xfffffffc00ec8947 */ /* 0x004fea000383ffff */
[----:B------:R-:W-:Y:S05]  /*10ac0*/  BRA `(.L_x_20) ;  /* 0xffffff1400d87947 */ /* 0x000fea000383ffff */
.L_x_27:
[----:B-----5:R1:W-:Y:S02]  /*10ad0*/  STL [R1+0x9c], R0 ;  /* 0x00009c0001007387 */ /* 0x0203e40000100800 */
[----:B-1----:R-:W-:-:S04]  /*10ae0*/  IMAD.U32 R0, RZ, RZ, UR9 ;  /* 0x00000009ff007e24 */ /* 0x002fc8000f8e00ff */
[----:B------:R1:W3:Y:S03]  /*10af0*/  SYNCS.PHASECHK.TRANS64.TRYWAIT P0, [R0+URZ], R229 ;  /* 0x000000e5000075a7 */ /* 0x0002e6000800017f */
[----:B---3--:R-:W-:Y:S05]  /*10b00*/  @!P0 NANOSLEEP.SYNCS 0x989680 ;  /* 0x009896800000895d */ /* 0x008fea0003900000 */
[----:B------:R1:W3:Y:S02]  /*10b10*/  @!P0 SYNCS.PHASECHK.TRANS64 P0, [R0+URZ], R229 ;  /* 0x000000e5000085a7 */ /* 0x0002e4000800007f */
[----:B-1----:R1:W5:Y:S02]  /*10b20*/  LDL.LU R0, [R1+0x9c] ;  /* 0x00009c0001007983 */ /* 0x0023640000300800 */
[----:B-1-3--:R-:W-:Y:S05]  /*10b30*/  @!P0 BRA `(.L_x_27) ;  /* 0xfffffffc00e48947 */ /* 0x00afea000383ffff */
[----:B------:R-:W-:Y:S05]  /*10b40*/  BRA `(.L_x_26) ;  /* 0xffffff28002c7947 */ /* 0x000fea000383ffff */
.L_x_35:
[----:B---3--:R-:W-:-:S04]  /*10b50*/  IMAD.U32 R25, RZ, RZ, UR17 ;  /* 0x00000011ff197e24 */ /* 0x008fc8000f8e00ff */
[----:B------:R3:W4:Y:S03]  /*10b60*/  SYNCS.PHASECHK.TRANS64.TRYWAIT P0, [R25+URZ+0x8], R24 ;  /* 0x00000818190075a7 */ /* 0x000726000800017f */
[----:B----4-:R-:W-:Y:S05]  /*10b70*/  @!P0 NANOSLEEP.SYNCS 0x989680 ;  /* 0x009896800000895d */ /* 0x010fea0003900000 */
[----:B------:R-:W4:Y:S02]  /*10b80*/  @!P0 SYNCS.PHASECHK.TRANS64 P0, [R25+URZ+0x8], R24 ;  /* 0x00000818190085a7 */ /* 0x000f24000800007f */
[----:B----4-:R-:W-:Y:S05]  /*10b90*/  @!P0 BRA `(.L_x_35) ;  /* 0xfffffffc00ec8947 */ /* 0x010fea000383ffff */
[----:B------:R-:W-:Y:S05]  /*10ba0*/  BRA `(.L_x_339) ;  /* 0xffffff4800f07947 */ /* 0x000fea000383ffff */
.L_x_300:
[----:B------:R-:W-:Y:S01]  /*10bb0*/  BSSY B1, `(.L_x_340) ;  /* 0x0000006000017945 */ /* 0x000fe20003800000 */
[----:B------:R-:W-:-:S07]  /*10bc0*/  IMAD.MOV.U32 R2, RZ, RZ, -0x1 ;  /* 0xffffffffff027424 */ /* 0x000fce00078e00ff */
[----:B------:R-:W-:Y:S05]  /*10bd0*/  WARPSYNC.COLLECTIVE R2, `(.L_x_341) ;  /* 0x00000000020c7348 */ /* 0x000fea0003c00000 */
[----:B------:R-:W-:Y:S02]  /*10be0*/  ELECT P1, UR62, PT ;  /* 0x00000000003e782f */ /* 0x000fe40003820000 */
[----:B------:R-:W-:Y:S01]  /*10bf0*/  MOV R2, UR62 ;  /* 0x0000003e00027c02 */ /* 0x000fe20008000f00 */
[----:B------:R-:W-:Y:S10]  /*10c00*/  ENDCOLLECTIVE ;  /* 0x000000000000791b */ /* 0x000ff40003800000 */
.L_x_341:
[----:B------:R-:W-:Y:S05]  /*10c10*/  BSYNC B1 ;  /* 0x0000000000017941 */ /* 0x000fea0003800000 */
.L_x_340:
[----:B------:R-:W-:Y:S05]  /*10c20*/  BRA `(.L_x_342) ;  /* 0xffffffe400407947 */ /* 0x000fea000383ffff */
.L_x_303:
[----:B-1----:R1:W2:Y:S02]  /*10c30*/  SYNCS.PHASECHK.TRANS64.TRYWAIT P1, [R11+URZ+0xb0], R4 ;  /* 0x0000b0040b0075a7 */ /* 0x0022a4000802017f */
[----:B--2---:R-:W-:Y:S05]  /*10c40*/  @!P1 NANOSLEEP.SYNCS 0x989680 ;  /* 0x009896800000995d */ /* 0x004fea0003900000 */
[----:B------:R-:W2:Y:S02]  /*10c50*/  @!P1 SYNCS.PHASECHK.TRANS64 P1, [R11+URZ+0xb0], R4 ;  /* 0x0000b0040b0095a7 */ /* 0x000ea4000802007f */
[----:B--2---:R-:W-:Y:S05]  /*10c60*/  @!P1 BRA `(.L_x_303) ;  /* 0xfffffffc00f09947 */ /* 0x004fea000383ffff */
[----:B------:R-:W-:Y:S05]  /*10c70*/  BRA `(.L_x_343) ;  /* 0xffffffe4007c7947 */ /* 0x000fea000383ffff */
.L_x_312:
[----:B------:R-:W-:Y:S01]  /*10c80*/  BSSY B0, `(.L_x_344) ;  /* 0x0000006000007945 */ /* 0x000fe20003800000 */
[----:B------:R-:W-:-:S07]  /*10c90*/  IMAD.MOV.U32 R2, RZ, RZ, -0x1 ;  /* 0xffffffffff027424 */ /* 0x000fce00078e00ff */
[----:B01----:R-:W-:Y:S05]  /*10ca0*/  WARPSYNC.COLLECTIVE R2, `(.L_x_345) ;  /* 0x00000000020c7348 */ /* 0x003fea0003c00000 */
[----:B------:R-:W-:Y:S02]  /*10cb0*/  ELECT P1, UR62, PT ;  /* 0x00000000003e782f */ /* 0x000fe40003820000 */
[----:B------:R-:W-:Y:S01]  /*10cc0*/  MOV R2, UR62 ;  /* 0x0000003e00027c02 */ /* 0x000fe20008000f00 */
[----:B01----:R-:W-:Y:S10]  /*10cd0*/  ENDCOLLECTIVE ;  /* 0x000000000000791b */ /* 0x003ff40003800000 */
.L_x_345:
[----:B------:R-:W-:Y:S05]  /*10ce0*/  BSYNC B0 ;  /* 0x0000000000007941 */ /* 0x000fea0003800000 */
.L_x_344:
[----:B------:R-:W-:Y:S01]  /*10cf0*/  PLOP3.LUT P0, PT, P1, PT, PT, 0x80, 0x0 ;  /* 0x000000000000781c */ /* 0x000fe20000f0f070 */
[----:B------:R-:W-:-:S12]  /*10d00*/  BRA `(.L_x_346) ;  /* 0xfffffff000007947 */ /* 0x000fd8000383ffff */
.L_x_316:
[----:B0-----:R0:W1:Y:S02]  /*10d10*/  SYNCS.PHASECHK.TRANS64.TRYWAIT P0, [R7+URZ], R2 ;  /* 0x00000002070075a7 */ /* 0x001064000800017f */
[----:B-1----:R-:W-:Y:S05]  /*10d20*/  @!P0 NANOSLEEP.SYNCS 0x989680 ;  /* 0x009896800000895d */ /* 0x002fea0003900000 */
[----:B------:R-:W1:Y:S02]  /*10d30*/  @!P0 SYNCS.PHASECHK.TRANS64 P0, [R7+URZ], R2 ;  /* 0x00000002070085a7 */ /* 0x000e64000800007f */
[----:B-1----:R-:W-:Y:S05]  /*10d40*/  @!P0 BRA `(.L_x_316) ;  /* 0xfffffffc00f08947 */ /* 0x002fea000383ffff */
[----:B------:R-:W-:Y:S05]  /*10d50*/  BRA `(.L_x_347) ;  /* 0xfffffff000447947 */ /* 0x000fea000383ffff */
.L_x_317:
[----:B0-----:R0:W1:Y:S02]  /*10d60*/  SYNCS.PHASECHK.TRANS64.TRYWAIT P0, [R9+URZ], R4 ;  /* 0x00000004090075a7 */ /* 0x001064000800017f */
[----:B-1----:R-:W-:Y:S05]  /*10d70*/  @!P0 NANOSLEEP.SYNCS 0x989680 ;  /* 0x009896800000895d */ /* 0x002fea0003900000 */
[----:B------:R-:W1:Y:S02]  /*10d80*/  @!P0 SYNCS.PHASECHK.TRANS64 P0, [R9+URZ], R4 ;  /* 0x00000004090085a7 */ /* 0x000e64000800007f */
[----:B-1----:R-:W-:Y:S05]  /*10d90*/  @!P0 BRA `(.L_x_317) ;  /* 0xfffffffc00f08947 */ /* 0x002fea000383ffff */
[----:B------:R-:W-:Y:S05]  /*10da0*/  BRA `(.L_x_348) ;  /* 0xfffffff000547947 */ /* 0x000fea000383ffff */
.L_x_318:
[----:B0-----:R0:W1:Y:S02]  /*10db0*/  SYNCS.PHASECHK.TRANS64.TRYWAIT P0, [R6+URZ], R5 ;  /* 0x00000005060075a7 */ /* 0x001064000800017f */
[----:B-1----:R-:W-:Y:S05]  /*10dc0*/  @!P0 NANOSLEEP.SYNCS 0x989680 ;  /* 0x009896800000895d */ /* 0x002fea0003900000 */
[----:B------:R-:W1:Y:S02]  /*10dd0*/  @!P0 SYNCS.PHASECHK.TRANS64 P0, [R6+URZ], R5 ;  /* 0x00000005060085a7 */ /* 0x000e64000800007f */
[----:B-1----:R-:W-:Y:S05]  /*10de0*/  @!P0 BRA `(.L_x_318) ;  /* 0xfffffffc00f08947 */ /* 0x002fea000383ffff */
[----:B------:R-:W-:Y:S05]  /*10df0*/  BRA `(.L_x_349) ;  /* 0xfffffff000647947 */ /* 0x000fea000383ffff */
.L_x_319:
[----:B0-----:R0:W1:Y:S02]  /*10e00*/  SYNCS.PHASECHK.TRANS64.TRYWAIT P0, [R9+URZ], R4 ;  /* 0x00000004090075a7 */ /* 0x001064000800017f */
[----:B-1----:R-:W-:Y:S05]  /*10e10*/  @!P0 NANOSLEEP.SYNCS 0x989680 ;  /* 0x009896800000895d */ /* 0x002fea0003900000 */
[----:B------:R-:W1:Y:S02]  /*10e20*/  @!P0 SYNCS.PHASECHK.TRANS64 P0, [R9+URZ], R4 ;  /* 0x00000004090085a7 */ /* 0x000e64000800007f */
[----:B-1----:R-:W-:Y:S05]  /*10e30*/  @!P0 BRA `(.L_x_319) ;  /* 0xfffffffc00f08947 */ /* 0x002fea000383ffff */
[----:B------:R-:W-:Y:S05]  /*10e40*/  BRA `(.L_x_350) ;  /* 0xfffffff000747947 */ /* 0x000fea000383ffff */
.L_x_320:
[----:B0-----:R0:W1:Y:S02]  /*10e50*/  SYNCS.PHASECHK.TRANS64.TRYWAIT P0, [R6+URZ], R5 ;  /* 0x00000005060075a7 */ /* 0x001064000800017f */
[----:B-1----:R-:W-:Y:S05]  /*10e60*/  @!P0 NANOSLEEP.SYNCS 0x989680 ;  /* 0x009896800000895d */ /* 0x002fea0003900000 */
[----:B------:R-:W1:Y:S02]  /*10e70*/  @!P0 SYNCS.PHASECHK.TRANS64 P0, [R6+URZ], R5 ;  /* 0x00000005060085a7 */ /* 0x000e64000800007f */
[----:B-1----:R-:W-:Y:S05]  /*10e80*/  @!P0 BRA `(.L_x_320) ;  /* 0xfffffffc00f08947 */ /* 0x002fea000383ffff */
[----:B------:R-:W-:Y:S05]  /*10e90*/  BRA `(.L_x_351) ;  /* 0xfffffff000847947 */ /* 0x000fea000383ffff */
.L_x_321:
[----:B0-----:R0:W1:Y:S02]  /*10ea0*/  SYNCS.PHASECHK.TRANS64.TRYWAIT P0, [R9+URZ], R4 ;  /* 0x00000004090075a7 */ /* 0x001064000800017f */
[----:B-1----:R-:W-:Y:S05]  /*10eb0*/  @!P0 NANOSLEEP.SYNCS 0x989680 ;  /* 0x009896800000895d */ /* 0x002fea0003900000 */
[----:B------:R-:W1:Y:S02]  /*10ec0*/  @!P0 SYNCS.PHASECHK.TRANS64 P0, [R9+URZ], R4 ;  /* 0x00000004090085a7 */ /* 0x000e64000800007f */
[----:B-1----:R-:W-:Y:S05]  /*10ed0*/  @!P0 BRA `(.L_x_321) ;  /* 0xfffffffc00f08947 */ /* 0x002fea000383ffff */
[----:B------:R-:W-:Y:S05]  /*10ee0*/  BRA `(.L_x_352) ;  /* 0xfffffff000947947 */ /* 0x000fea000383ffff */
.L_x_322:
[----:B0-----:R0:W1:Y:S02]  /*10ef0*/  SYNCS.PHASECHK.TRANS64.TRYWAIT P0, [R6+URZ], R5 ;  /* 0x00000005060075a7 */ /* 0x001064000800017f */
[----:B-1----:R-:W-:Y:S05]  /*10f00*/  @!P0 NANOSLEEP.SYNCS 0x989680 ;  /* 0x009896800000895d */ /* 0x002fea0003900000 */
[----:B------:R-:W1:Y:S02]  /*10f10*/  @!P0 SYNCS.PHASECHK.TRANS64 P0, [R6+URZ], R5 ;  /* 0x00000005060085a7 */ /* 0x000e64000800007f */
[----:B-1----:R-:W-:Y:S05]  /*10f20*/  @!P0 BRA `(.L_x_322) ;  /* 0xfffffffc00f08947 */ /* 0x002fea000383ffff */
[----:B------:R-:W-:Y:S05]  /*10f30*/  BRA `(.L_x_353) ;  /* 0xfffffff000a47947 */ /* 0x000fea000383ffff */
.L_x_323:
[----:B0-----:R0:W1:Y:S02]  /*10f40*/  SYNCS.PHASECHK.TRANS64.TRYWAIT P0, [R9+URZ], R4 ;  /* 0x00000004090075a7 */ /* 0x001064000800017f */
[----:B-1----:R-:W-:Y:S05]  /*10f50*/  @!P0 NANOSLEEP.SYNCS 0x989680 ;  /* 0x009896800000895d */ /* 0x002fea0003900000 */
[----:B------:R-:W1:Y:S02]  /*10f60*/  @!P0 SYNCS.PHASECHK.TRANS64 P0, [R9+URZ], R4 ;  /* 0x00000004090085a7 */ /* 0x000e64000800007f */
[----:B-1----:R-:W-:Y:S05]  /*10f70*/  @!P0 BRA `(.L_x_323) ;  /* 0xfffffffc00f08947 */ /* 0x002fea000383ffff */
[----:B------:R-:W-:Y:S05]  /*10f80*/  BRA `(.L_x_354) ;  /* 0xfffffff000b47947 */ /* 0x000fea000383ffff */
.L_x_324:
[----:B0-----:R0:W1:Y:S02]  /*10f90*/  SYNCS.PHASECHK.TRANS64.TRYWAIT P0, [R6+URZ], R5 ;  /* 0x00000005060075a7 */ /* 0x001064000800017f */
[----:B-1----:R-:W-:Y:S05]  /*10fa0*/  @!P0 NANOSLEEP.SYNCS 0x989680 ;  /* 0x009896800000895d */ /* 0x002fea0003900000 */
[----:B------:R-:W1:Y:S02]  /*10fb0*/  @!P0 SYNCS.PHASECHK.TRANS64 P0, [R6+URZ], R5 ;  /* 0x00000005060085a7 */ /* 0x000e64000800007f */
[----:B-1----:R-:W-:Y:S05]  /*10fc0*/  @!P0 BRA `(.L_x_324) ;  /* 0xfffffffc00f08947 */ /* 0x002fea000383ffff */
[----:B------:R-:W-:Y:S05]  /*10fd0*/  BRA `(.L_x_355) ;  /* 0xfffffff000c47947 */ /* 0x000fea000383ffff */
.L_x_325:
[----:B0-----:R0:W1:Y:S02]  /*10fe0*/  SYNCS.PHASECHK.TRANS64.TRYWAIT P0, [R9+URZ], R4 ;  /* 0x00000004090075a7 */ /* 0x001064000800017f */
[----:B-1----:R-:W-:Y:S05]  /*10ff0*/  @!P0 NANOSLEEP.SYNCS 0x989680 ;  /* 0x009896800000895d */ /* 0x002fea0003900000 */
[----:B------:R-:W1:Y:S02]  /*11000*/  @!P0 SYNCS.PHASECHK.TRANS64 P0, [R9+URZ], R4 ;  /* 0x00000004090085a7 */ /* 0x000e64000800007f */
[----:B-1----:R-:W-:Y:S05]  /*11010*/  @!P0 BRA `(.L_x_325) ;  /* 0xfffffffc00f08947 */ /* 0x002fea000383ffff */
[----:B------:R-:W-:Y:S05]  /*11020*/  BRA `(.L_x_356) ;  /* 0xfffffff000d47947 */ /* 0x000fea000383ffff */
.L_x_326:
[----:B0-----:R0:W1:Y:S02]  /*11030*/  SYNCS.PHASECHK.TRANS64.TRYWAIT P0, [R6+URZ], R5 ;  /* 0x00000005060075a7 */ /* 0x001064000800017f */
[----:B-1----:R-:W-:Y:S05]  /*11040*/  @!P0 NANOSLEEP.SYNCS 0x989680 ;  /* 0x009896800000895d */ /* 0x002fea0003900000 */
[----:B------:R-:W1:Y:S02]  /*11050*/  @!P0 SYNCS.PHASECHK.TRANS64 P0, [R6+URZ], R5 ;  /* 0x00000005060085a7 */ /* 0x000e64000800007f */
[----:B-1----:R-:W-:Y:S05]  /*11060*/  @!P0 BRA `(.L_x_326) ;  /* 0xfffffffc00f08947 */ /* 0x002fea000383ffff */
[----:B------:R-:W-:Y:S05]  /*11070*/  BRA `(.L_x_357) ;  /* 0xfffffff000e47947 */ /* 0x000fea000383ffff */
.L_x_327:
[----:B0-----:R0:W1:Y:S02]  /*11080*/  SYNCS.PHASECHK.TRANS64.TRYWAIT P0, [R9+URZ], R4 ;  /* 0x00000004090075a7 */ /* 0x001064000800017f */
[----:B-1----:R-:W-:Y:S05]  /*11090*/  @!P0 NANOSLEEP.SYNCS 0x989680 ;  /* 0x009896800000895d */ /* 0x002fea0003900000 */
[----:B------:R-:W1:Y:S02]  /*110a0*/  @!P0 SYNCS.PHASECHK.TRANS64 P0, [R9+URZ], R4 ;  /* 0x00000004090085a7 */ /* 0x000e64000800007f */
[----:B-1----:R-:W-:Y:S05]  /*110b0*/  @!P0 BRA `(.L_x_327) ;  /* 0xfffffffc00f08947 */ /* 0x002fea000383ffff */
[----:B------:R-:W-:Y:S05]  /*110c0*/  BRA `(.L_x_358) ;  /* 0xfffffff000f47947 */ /* 0x000fea000383ffff */
.L_x_328:
[----:B0-----:R0:W1:Y:S02]  /*110d0*/  SYNCS.PHASECHK.TRANS64.TRYWAIT P0, [R6+URZ], R5 ;  /* 0x00000005060075a7 */ /* 0x001064000800017f */
[----:B-1----:R-:W-:Y:S05]  /*110e0*/  @!P0 NANOSLEEP.SYNCS 0x989680 ;  /* 0x009896800000895d */ /* 0x002fea0003900000 */
[----:B------:R-:W1:Y:S02]  /*110f0*/  @!P0 SYNCS.PHASECHK.TRANS64 P0, [R6+URZ], R5 ;  /* 0x00000005060085a7 */ /* 0x000e64000800007f */
[----:B-1----:R-:W-:Y:S05]  /*11100*/  @!P0 BRA `(.L_x_328) ;  /* 0xfffffffc00f08947 */ /* 0x002fea000383ffff */
[----:B------:R-:W-:Y:S05]  /*11110*/  BRA `(.L_x_359) ;  /* 0xfffffff400047947 */ /* 0x000fea000383ffff */
.L_x_329:
[----:B0-----:R0:W1:Y:S02]  /*11120*/  SYNCS.PHASECHK.TRANS64.TRYWAIT P0, [R9+URZ], R4 ;  /* 0x00000004090075a7 */ /* 0x001064000800017f */
[----:B-1----:R-:W-:Y:S05]  /*11130*/  @!P0 NANOSLEEP.SYNCS 0x989680 ;  /* 0x009896800000895d */ /* 0x002fea0003900000 */
[----:B------:R-:W1:Y:S02]  /*11140*/  @!P0 SYNCS.PHASECHK.TRANS64 P0, [R9+URZ], R4 ;  /* 0x00000004090085a7 */ /* 0x000e64000800007f */
[----:B-1----:R-:W-:Y:S05]  /*11150*/  @!P0 BRA `(.L_x_329) ;  /* 0xfffffffc00f08947 */ /* 0x002fea000383ffff */
[----:B------:R-:W-:Y:S05]  /*11160*/  BRA `(.L_x_360) ;  /* 0xfffffff400147947 */ /* 0x000fea000383ffff */
.L_x_330:
[----:B0-----:R0:W1:Y:S02]  /*11170*/  SYNCS.PHASECHK.TRANS64.TRYWAIT P0, [R6+URZ], R5 ;  /* 0x00000005060075a7 */ /* 0x001064000800017f */
[----:B-1----:R-:W-:Y:S05]  /*11180*/  @!P0 NANOSLEEP.SYNCS 0x989680 ;  /* 0x009896800000895d */ /* 0x002fea0003900000 */
[----:B------:R-:W1:Y:S02]  /*11190*/  @!P0 SYNCS.PHASECHK.TRANS64 P0, [R6+URZ], R5 ;  /* 0x00000005060085a7 */ /* 0x000e64000800007f */
[----:B-1----:R-:W-:Y:S05]  /*111a0*/  @!P0 BRA `(.L_x_330) ;  /* 0xfffffffc00f08947 */ /* 0x002fea000383ffff */
[----:B------:R-:W-:Y:S05]  /*111b0*/  BRA `(.L_x_361) ;  /* 0xfffffff400247947 */ /* 0x000fea000383ffff */
.L_x_331:
[----:B0-----:R0:W1:Y:S02]  /*111c0*/  SYNCS.PHASECHK.TRANS64.TRYWAIT P0, [R9+URZ], R4 ;  /* 0x00000004090075a7 */ /* 0x001064000800017f */
[----:B-1----:R-:W-:Y:S05]  /*111d0*/  @!P0 NANOSLEEP.SYNCS 0x989680 ;  /* 0x009896800000895d */ /* 0x002fea0003900000 */
[----:B------:R-:W1:Y:S02]  /*111e0*/  @!P0 SYNCS.PHASECHK.TRANS64 P0, [R9+URZ], R4 ;  /* 0x00000004090085a7 */ /* 0x000e64000800007f */
[----:B-1----:R-:W-:Y:S05]  /*111f0*/  @!P0 BRA `(.L_x_331) ;  /* 0xfffffffc00f08947 */ /* 0x002fea000383ffff */
[----:B------:R-:W-:Y:S05]  /*11200*/  BRA `(.L_x_362) ;  /* 0xfffffff400347947 */ /* 0x000fea000383ffff */
.L_x_332:
[----:B0-----:R0:W1:Y:S02]  /*11210*/  SYNCS.PHASECHK.TRANS64.TRYWAIT P0, [R6+URZ], R5 ;  /* 0x00000005060075a7 */ /* 0x001064000800017f */
[----:B-1----:R-:W-:Y:S05]  /*11220*/  @!P0 NANOSLEEP.SYNCS 0x989680 ;  /* 0x009896800000895d */ /* 0x002fea0003900000 */
[----:B------:R-:W1:Y:S02]  /*11230*/  @!P0 SYNCS.PHASECHK.TRANS64 P0, [R6+URZ], R5 ;  /* 0x00000005060085a7 */ /* 0x000e64000800007f */
[----:B-1----:R-:W-:Y:S05]  /*11240*/  @!P0 BRA `(.L_x_332) ;  /* 0xfffffffc00f08947 */ /* 0x002fea000383ffff */
[----:B------:R-:W-:Y:S05]  /*11250*/  BRA `(.L_x_363) ;  /* 0xfffffff400447947 */ /* 0x000fea000383ffff */
.L_x_333:
[----:B0-----:R0:W1:Y:S02]  /*11260*/  SYNCS.PHASECHK.TRANS64.TRYWAIT P0, [R9+URZ], R4 ;  /* 0x00000004090075a7 */ /* 0x001064000800017f */
[----:B-1----:R-:W-:Y:S05]  /*11270*/  @!P0 NANOSLEEP.SYNCS 0x989680 ;  /* 0x009896800000895d */ /* 0x002fea0003900000 */
[----:B------:R-:W1:Y:S02]  /*11280*/  @!P0 SYNCS.PHASECHK.TRANS64 P0, [R9+URZ], R4 ;  /* 0x00000004090085a7 */ /* 0x000e64000800007f */
[----:B-1----:R-:W-:Y:S05]  /*11290*/  @!P0 BRA `(.L_x_333) ;  /* 0xfffffffc00f08947 */ /* 0x002fea000383ffff */
[----:B------:R-:W-:Y:S05]  /*112a0*/  BRA `(.L_x_364) ;  /* 0xfffffff400547947 */ /* 0x000fea000383ffff */
.L_x_334:
[----:B0-----:R0:W1:Y:S02]  /*112b0*/  SYNCS.PHASECHK.TRANS64.TRYWAIT P0, [R6+URZ], R5 ;  /* 0x00000005060075a7 */ /* 0x001064000800017f */
[----:B-1----:R-:W-:Y:S05]  /*112c0*/  @!P0 NANOSLEEP.SYNCS 0x989680 ;  /* 0x009896800000895d */ /* 0x002fea0003900000 */
[----:B------:R-:W1:Y:S02]  /*112d0*/  @!P0 SYNCS.PHASECHK.TRANS64 P0, [R6+URZ], R5 ;  /* 0x00000005060085a7 */ /* 0x000e64000800007f */
[----:B-1----:R-:W-:Y:S05]  /*112e0*/  @!P0 BRA `(.L_x_334) ;  /* 0xfffffffc00f08947 */ /* 0x002fea000383ffff */
[----:B------:R-:W-:Y:S05]  /*112f0*/  BRA `(.L_x_365) ;  /* 0xfffffff400647947 */ /* 0x000fea000383ffff */
.L_x_335:
[----:B0-----:R0:W1:Y:S02]  /*11300*/  SYNCS.PHASECHK.TRANS64.TRYWAIT P0, [R9+URZ], R4 ;  /* 0x00000004090075a7 */ /* 0x001064000800017f */
[----:B-1----:R-:W-:Y:S05]  /*11310*/  @!P0 NANOSLEEP.SYNCS 0x989680 ;  /* 0x009896800000895d */ /* 0x002fea0003900000 */
[----:B------:R-:W1:Y:S02]  /*11320*/  @!P0 SYNCS.PHASECHK.TRANS64 P0, [R9+URZ], R4 ;  /* 0x00000004090085a7 */ /* 0x000e64000800007f */
[----:B-1----:R-:W-:Y:S05]  /*11330*/  @!P0 BRA `(.L_x_335) ;  /* 0xfffffffc00f08947 */ /* 0x002fea000383ffff */
[----:B------:R-:W-:Y:S05]  /*11340*/  BRA `(.L_x_366) ;  /* 0xfffffff400747947 */ /* 0x000fea000383ffff */
.L_x_336:
[----:B-1----:R1:W2:Y:S02]  /*11350*/  SYNCS.PHASECHK.TRANS64.TRYWAIT P0, [R6+URZ], R5 ;  /* 0x00000005060075a7 */ /* 0x0022a4000800017f */
[----:B--2---:R-:W-:Y:S05]  /*11360*/  @!P0 NANOSLEEP.SYNCS 0x989680 ;  /* 0x009896800000895d */ /* 0x004fea0003900000 */
[----:B------:R-:W2:Y:S02]  /*11370*/  @!P0 SYNCS.PHASECHK.TRANS64 P0, [R6+URZ], R5 ;  /* 0x00000005060085a7 */ /* 0x000ea4000800007f */
[----:B--2---:R-:W-:Y:S05]  /*11380*/  @!P0 BRA `(.L_x_336) ;  /* 0xfffffffc00f08947 */ /* 0x004fea000383ffff */
[----:B------:R-:W-:Y:S05]  /*11390*/  BRA `(.L_x_367) ;  /* 0xfffffff4007c7947 */ /* 0x000fea000383ffff */
.L_x_368:
[----:B------:R-:W-:-:S00]  /*113a0*/  BRA `(.L_x_368) ;  /* 0xfffffffc00fc7947 */ /* 0x000fc0000383ffff */
[----:B------:R-:W-:-:S00]  /*113b0*/  NOP ;  /* 0x0000000000007918 */ /* 0x000fc00000000000 */
        /* <DEDUP_REMOVED lines=12> */
.L_x_369:


//--------------------- .nv.shared._ZN7cutlass13device_kernelINS_4gemm6kernel13GemmUniversalIN4cute5tupleIJiiiiEEENS1_10collective13CollectiveMmaINS1_37MainloopSm90TmaGmmaWarpSpecializedFP8ILi22ENS5_IJNS4_1CILi1EEESB_SB_EEENS1_32KernelTmaWarpSpecializedPingpongEEENS5_IJNSA_ILi64EEENSA_ILi256EEENSA_ILi32EEEEEENS_12float_e5m2_tENS5_IJlSB_lEEESJ_SK_NS4_8TiledMMAINS4_8MMA_AtomIJNS4_4SM904GMMA31MMA_64x256x32_F32E5M2E5M2_SS_TNILNSO_7ScaleInE1ELSQ_1EEEEEENS4_6LayoutISC_NS5_IJNSA_ILi0EEESU_SU_EEEEENS5_IJNS4_10UnderscoreESX_SX_EEEEENS4_13SM90_TMA_LOADENS4_14ComposedLayoutINS4_7SwizzleILi1ELi4ELi3EEENS4_18smem_ptr_flag_bitsILi8EEENST_INS5_IJNSA_ILi8EEESH_EEENS5_IJSH_SB_EEEEEEEvNS4_8identityES10_S1A_vS1B_EENS_8epilogue10collective6detail29Sm90TmaWarpSpecializedAdapterINS1E_15DefaultEpilogueISJ_SK_SK_NS1D_6thread17LinearCombinationISJ_Li1EffLNS1I_9ScaleType4KindE0ELNS_15FloatRoundStyleE2ESJ_EENS1_15EpilogueDefaultEEEEEvvEEEEvNT_6ParamsE --------------------------
	.section	.nv.shared._ZN7cutlass13device_kernelINS_4gemm6kernel13GemmUniversalIN4cute5tupleIJiiiiEEENS1_10collective13CollectiveMmaINS1_37MainloopSm90TmaGmmaWarpSpecializedFP8ILi22ENS5_IJNS4_1CILi1EEESB_SB_EEENS1_32KernelTmaWarpSpecializedPingpongEEENS5_IJNSA_ILi64EEENSA_ILi256EEENSA_ILi32EEEEEENS_12float_e5m2_tENS5_IJlSB_lEEESJ_SK_NS4_8TiledMMAINS4_8MMA_AtomIJNS4_4SM904GMMA31MMA_64x256x32_F32E5M2E5M2_SS_TNILNSO_7ScaleInE1ELSQ_1EEEEEENS4_6LayoutISC_NS5_IJNSA_ILi0EEESU_SU_EEEEENS5_IJNS4_10UnderscoreESX_SX_EEEEENS4_13SM90_TMA_LOADENS4_14ComposedLayoutINS4_7SwizzleILi1ELi4ELi3EEENS4_18smem_ptr_flag_bitsILi8EEENST_INS5_IJNSA_ILi8EEESH_EEENS5_IJSH_SB_EEEEEEEvNS4_8identityES10_S1A_vS1B_EENS_8epilogue10collective6detail29Sm90TmaWarpSpecializedAdapterINS1E_15DefaultEpilogueISJ_SK_SK_NS1D_6thread17LinearCombinationISJ_Li1EffLNS1I_9ScaleType4KindE0ELNS_15FloatRoundStyleE2ESJ_EENS1_15EpilogueDefaultEEEEEvvEEEEvNT_6ParamsE,"aw",@nobits
	.sectionflags	@""
	.align	16
	.zero		1024


//--------------------- .nv.shared.reserved.0     --------------------------
	.section	.nv.shared.reserved.0,"aw",@nobits
	.weak		__nv_reservedSMEM_offset_0_alias
	.size		__nv_reservedSMEM_offset_0_alias, 0, 0
	.other		__nv_reservedSMEM_offset_0_alias,@"STO_CUDA_RESERVED_SHARED STV_DEFAULT"
__nv_reservedSMEM_offset_0_alias:
	.zero		0


//--------------------- .nv.global                --------------------------
	.section	.nv.global,"aw",@nobits
.nv.global:
	.type		_ZN39_INTERNAL_09b4f53c_4_k_cu_63321907_41604cute1_E,@object
	.size		_ZN39_INTERNAL_09b4f53c_4_k_cu_63321907_41604cute1_E,(_ZN39_INTERNAL_09b4f53c_4_k_cu_63321907_41604cuda3std3__45__cpo6cbeginE - _ZN39_INTERNAL_09b4f53c_4_k_cu_63321907_41604cute1_E)
_ZN39_INTERNAL_09b4f53c_4_k_cu_63321907_41604cute1_E:
	.zero		1
	.type		_ZN39_INTERNAL_09b4f53c_4_k_cu_63321907_41604cuda3std3__45__cpo6cbeginE,@object
	.size		_ZN39_INTERNAL_09b4f53c_4_k_cu_63321907_41604cuda3std3__45__cpo6cbeginE,(_ZN39_INTERNAL_09b4f53c_4_k_cu_63321907_41604cuda3std3__48in_placeE - _ZN39_INTERNAL_09b4f53c_4_k_cu_63321907_41604cuda3std3__45__cpo6cbeginE)
_ZN39_INTERNAL_09b4f53c_4_k_cu_63321907_41604cuda3std3__45__cpo6cbeginE:
	.zero		1
	.type		_ZN39_INTERNAL_09b4f53c_4_k_cu_63321907_41604cuda3std3__48in_placeE,@object
	.size		_ZN39_INTERNAL_09b4f53c_4_k_cu_63321907_41604cuda3std3__48in_placeE,(_ZN39_INTERNAL_09b4f53c_4_k_cu_63321907_41604cuda3std6ranges3__45__cpo9iter_moveE - _ZN39_INTERNAL_09b4f53c_4_k_cu_63321907_41604cuda3std3__48in_placeE)
_ZN39_INTERNAL_09b4f53c_4_k_cu_63321907_41604cuda3std3__48in_placeE:
	.zero		1
	.type		_ZN39_INTERNAL_09b4f53c_4_k_cu_63321907_41604cuda3std6ranges3__45__cpo9iter_moveE,@object
	.size		_ZN39_INTERNAL_09b4f53c_4_k_cu_63321907_41604cuda3std6ranges3__45__cpo9iter_moveE,(_ZN39_INTERNAL_09b4f53c_4_k_cu_63321907_41604cuda3std3__45__cpo5beginE - _ZN39_INTERNAL_09b4f53c_4_k_cu_63321907_41604cuda3std6ranges3__45__cpo9iter_moveE)
_ZN39_INTERNAL_09b4f53c_4_k_cu_63321907_41604cuda3std6ranges3__45__cpo9iter_moveE:
	.zero		1
	.type		_ZN39_INTERNAL_09b4f53c_4_k_cu_63321907_41604cuda3std3__45__cpo5beginE,@object
	.size		_ZN39_INTERNAL_09b4f53c_4_k_cu_63321907_41604cuda3std3__45__cpo5beginE,(_ZN39_INTERNAL_09b4f53c_4_k_cu_63321907_41604cuda3std3__441_GLOBAL__N__09b4f53c_4_k_cu_63321907_41606ignoreE - _ZN39_INTERNAL_09b4f53c_4_k_cu_63321907_41604cuda3std3__45__cpo5beginE)
_ZN39_INTERNAL_09b4f53c_4_k_cu_63321907_41604cuda3std3__45__cpo5beginE:
	.zero		1
	.type		_ZN39_INTERNAL_09b4f53c_4_k_cu_63321907_41604cuda3std3__441_GLOBAL__N__09b4f53c_4_k_cu_63321907_41606ignoreE,@object
	.size		_ZN39_INTERNAL_09b4f53c_4_k_cu_63321907_41604cuda3std3__441_GLOBAL__N__09b4f53c_4_k_cu_63321907_41606ignoreE,(_ZN39_INTERNAL_09b4f53c_4_k_cu_63321907_41604cute7productE - _ZN39_INTERNAL_09b4f53c_4_k_cu_63321907_41604cuda3std3__441_GLOBAL__N__09b4f53c_4_k_cu_63321907_41606ignoreE)
_ZN39_INTERNAL_09b4f53c_4_k_cu_63321907_41604cuda3std3__441_GLOBAL__N__09b4f53c_4_k_cu_63321907_41606ignoreE:
	.zero		1
	.type		_ZN39_INTERNAL_09b4f53c_4_k_cu_63321907_41604cute7productE,@object
	.size		_ZN39_INTERNAL_09b4f53c_4_k_cu_63321907_41604cute7productE,(_ZN39_INTERNAL_09b4f53c_4_k_cu_63321907_41604cuda3std3__45__cpo3endE - _ZN39_INTERNAL_09b4f53c_4_k_cu_63321907_41604cute7productE)
_ZN39_INTERNAL_09b4f53c_4_k_cu_63321907_41604cute7productE:
	.zero		1
	.type		_ZN39_INTERNAL_09b4f53c_4_k_cu_63321907_41604cuda3std3__45__cpo3endE,@object
	.size		_ZN39_INTERNAL_09b4f53c_4_k_cu_63321907_41604cuda3std3__45__cpo3endE,(_ZN39_INTERNAL_09b4f53c_4_k_cu_63321907_41604cuda3std3__419piecewise_constructE - _ZN39_INTERNAL_09b4f53c_4_k_cu_63321907_41604cuda3std3__45__cpo3endE)
_ZN39_INTERNAL_09b4f53c_4_k_cu_63321907_41604cuda3std3__45__cpo3endE:
	.zero		1
	.type		_ZN39_INTERNAL_09b4f53c_4_k_cu_63321907_41604cuda3std3__419piecewise_constructE,@object
	.size		_ZN39_INTERNAL_09b4f53c_4_k_cu_63321907_41604cuda3std3__419piecewise_constructE,(_ZN39_INTERNAL_09b4f53c_4_k_cu_63321907_41604cuda3std3__45__cpo4cendE - _ZN39_INTERNAL_09b4f53c_4_k_cu_63321907_41604cuda3std3__419piecewise_constructE)
_ZN39_INTERNAL_09b4f53c_4_k_cu_63321907_41604cuda3std3__419piecewise_constructE:
	.zero		1
	.type		_ZN39_INTERNAL_09b4f53c_4_k_cu_63321907_41604cuda3std3__45__cpo4cendE,@object
	.size		_ZN39_INTERNAL_09b4f53c_4_k_cu_63321907_41604cuda3std3__45__cpo4cendE,(_ZN39_INTERNAL_09b4f53c_4_k_cu_63321907_41604cuda3std6ranges3__45__cpo4swapE - _ZN39_INTERNAL_09b4f53c_4_k_cu_63321907_41604cuda3std3__45__cpo4cendE)
_ZN39_INTERNAL_09b4f53c_4_k_cu_63321907_41604cuda3std3__45__cpo4cendE:
	.zero		1
	.type		_ZN39_INTERNAL_09b4f53c_4_k_cu_63321907_41604cuda3std6ranges3__45__cpo4swapE,@object
	.size		_ZN39_INTERNAL_09b4f53c_4_k_cu_63321907_41604cuda3std6ranges3__45__cpo4swapE,(.L_7 - _ZN39_INTERNAL_09b4f53c_4_k_cu_63321907_41604cuda3std6ranges3__45__cpo4swapE)
_ZN39_INTERNAL_09b4f53c_4_k_cu_63321907_41604cuda3std6ranges3__45__cpo4swapE:
	.zero		1
.L_7:


//--------------------- .nv.constant0._ZN7cutlass13device_kernelINS_4gemm6kernel13GemmUniversalIN4cute5tupleIJiiiiEEENS1_10collective13CollectiveMmaINS1_37MainloopSm90TmaGmmaWarpSpecializedFP8ILi22ENS5_IJNS4_1CILi1EEESB_SB_EEENS1_32KernelTmaWarpSpecializedPingpongEEENS5_IJNSA_ILi64EEENSA_ILi256EEENSA_ILi32EEEEEENS_12float_e5m2_tENS5_IJlSB_lEEESJ_SK_NS4_8TiledMMAINS4_8MMA_AtomIJNS4_4SM904GMMA31MMA_64x256x32_F32E5M2E5M2_SS_TNILNSO_7ScaleInE1ELSQ_1EEEEEENS4_6LayoutISC_NS5_IJNSA_ILi0EEESU_SU_EEEEENS5_IJNS4_10UnderscoreESX_SX_EEEEENS4_13SM90_TMA_LOADENS4_14ComposedLayoutINS4_7SwizzleILi1ELi4ELi3EEENS4_18smem_ptr_flag_bitsILi8EEENST_INS5_IJNSA_ILi8EEESH_EEENS5_IJSH_SB_EEEEEEEvNS4_8identityES10_S1A_vS1B_EENS_8epilogue10collective6detail29Sm90TmaWarpSpecializedAdapterINS1E_15DefaultEpilogueISJ_SK_SK_NS1D_6thread17LinearCombinationISJ_Li1EffLNS1I_9ScaleType4KindE0ELNS_15FloatRoundStyleE2ESJ_EENS1_15EpilogueDefaultEEEEEvvEEEEvNT_6ParamsE --------------------------
	.section	.nv.constant0._ZN7cutlass13device_kernelINS_4gemm6kernel13GemmUniversalIN4cute5tupleIJiiiiEEENS1_10collective13CollectiveMmaINS1_37MainloopSm90TmaGmmaWarpSpecializedFP8ILi22ENS5_IJNS4_1CILi1EEESB_SB_EEENS1_32KernelTmaWarpSpecializedPingpongEEENS5_IJNSA_ILi64EEENSA_ILi256EEENSA_ILi32EEEEEENS_12float_e5m2_tENS5_IJlSB_lEEESJ_SK_NS4_8TiledMMAINS4_8MMA_AtomIJNS4_4SM904GMMA31MMA_64x256x32_F32E5M2E5M2_SS_TNILNSO_7ScaleInE1ELSQ_1EEEEEENS4_6LayoutISC_NS5_IJNSA_ILi0EEESU_SU_EEEEENS5_IJNS4_10UnderscoreESX_SX_EEEEENS4_13SM90_TMA_LOADENS4_14ComposedLayoutINS4_7SwizzleILi1ELi4ELi3EEENS4_18smem_ptr_flag_bitsILi8EEENST_INS5_IJNSA_ILi8EEESH_EEENS5_IJSH_SB_EEEEEEEvNS4_8identityES10_S1A_vS1B_EENS_8epilogue10collective6detail29Sm90TmaWarpSpecializedAdapterINS1E_15DefaultEpilogueISJ_SK_SK_NS1D_6thread17LinearCombinationISJ_Li1EffLNS1I_9ScaleType4KindE0ELNS_15FloatRoundStyleE2ESJ_EENS1_15EpilogueDefaultEEEEEvvEEEEvNT_6ParamsE,"a",@progbits
	.sectionflags	@""
	.align	4
.nv.constant0._ZN7cutlass13device_kernelINS_4gemm6kernel13GemmUniversalIN4cute5tupleIJiiiiEEENS1_10collective13CollectiveMmaINS1_37MainloopSm90TmaGmmaWarpSpecializedFP8ILi22ENS5_IJNS4_1CILi1EEESB_SB_EEENS1_32KernelTmaWarpSpecializedPingpongEEENS5_IJNSA_ILi64EEENSA_ILi256EEENSA_ILi32EEEEEENS_12float_e5m2_tENS5_IJlSB_lEEESJ_SK_NS4_8TiledMMAINS4_8MMA_AtomIJNS4_4SM904GMMA31MMA_64x256x32_F32E5M2E5M2_SS_TNILNSO_7ScaleInE1ELSQ_1EEEEEENS4_6LayoutISC_NS5_IJNSA_ILi0EEESU_SU_EEEEENS5_IJNS4_10UnderscoreESX_SX_EEEEENS4_13SM90_TMA_LOADENS4_14ComposedLayoutINS4_7SwizzleILi1ELi4ELi3EEENS4_18smem_ptr_flag_bitsILi8EEENST_INS5_IJNSA_ILi8EEESH_EEENS5_IJSH_SB_EEEEEEEvNS4_8identityES10_S1A_vS1B_EENS_8epilogue10collective6detail29Sm90TmaWarpSpecializedAdapterINS1E_15DefaultEpilogueISJ_SK_SK_NS1D_6thread17LinearCombinationISJ_Li1EffLNS1I_9ScaleType4KindE0ELNS_15FloatRoundStyleE2ESJ_EENS1_15EpilogueDefaultEEEEEvvEEEEvNT_6ParamsE:
	.zero		1664


//--------------------- SYMBOLS --------------------------

	.type		.nv.reservedSmem.offset0,@object
	.size		.nv.reservedSmem.offset0,0x4
